	.target	sm_100a

	.elftype	@"ET_EXEC"


//--------------------- .note.nv.tkinfo           --------------------------
	.section	.note.nv.tkinfo,"",@"SHT_NOTE"
	.sectionflags	@"SHF_NOTE_NV_TKINFO"
	.tkinfo
        /*0018*/ 	.word	0x00000002
        /*0030*/ 	.string	""
        /*0030*/ 	.string	"ptxas"
        /*0030*/ 	.string	"Cuda compilation tools, release 13.0, V13.0.88"
        /*0030*/ 	.string	"Build cuda_13.0.r13.0/compiler.36424714_0"
        /*0030*/ 	.string	"-arch sm_100a -m 64 "



//--------------------- .note.nv.cuinfo           --------------------------
	.section	.note.nv.cuinfo,"",@"SHT_NOTE"
	.sectionflags	@"SHF_NOTE_NV_CUINFO"
        /*0018*/ 	.short	0x0002
        /*001a*/ 	.short	0x0064
        /*001c*/ 	.short	0x0082
	.zero		2


//--------------------- .nv.info                  --------------------------
	.section	.nv.info,"",@"SHT_CUDA_INFO"
	.align	4


	//----- nvinfo : EIATTR_REGCOUNT
	.align		4
        /*0000*/ 	.byte	0x04, 0x2f
        /*0002*/ 	.short	(.L_19 - .L_18)
	.align		4
.L_18:
        /*0004*/ 	.word	index@(_ZN7cutlass13device_kernelINS_4gemm6kernel13GemmUniversalIN4cute5tupleIJiiiiEEENS1_10collective13CollectiveMmaINS1_35MainloopSm100TmaUmmaWarpSpecializedILi4ELi2ELi4ENS5_IJNS4_1CILi1EEESB_SB_EEEEENS5_IJNSA_ILi128EEENSA_ILi64EEESF_EEEfNS5_IJlSB_lEEEfSH_NS4_8TiledMMAINS4_8MMA_AtomIJNS4_17SM100_MMA_TF32_SSINS_10tfloat32_tESL_fLi128ELi64ELNS4_4UMMA5MajorE0ELSN_0ELNSM_7ScaleInE0ELSO_0EEEEEENS4_6LayoutISC_NS5_IJNSA_ILi0EEESS_SS_EEEEENS5_IJNS4_10UnderscoreESV_SV_EEEEENS4_13SM90_TMA_LOADENS4_14ComposedLayoutINS4_7SwizzleILi3ELi4ELi3EEENS4_18smem_ptr_flag_bitsILi32EEENSR_INS5_IJNSA_ILi8EEENSA_ILi32EEEEEENS5_IJS15_SB_EEEEEEEvNS4_8identityESY_S19_vS1A_EENS_8epilogue10collective18CollectiveEpilogueINS1C_23Sm100TmaWarpSpecializedILi4ELi2ELi16ELb1ELb0EEEJSG_NS5_IJNSR_ISE_SB_EENSR_INSA_ILi16EEESB_EEEEEfSH_fSH_NS1C_6fusion15FusionCallbacksIS1G_NS1L_17LinearCombinationIffffLNS_15FloatRoundStyleE2EEESG_S1K_JEEENS4_5SM1004TMEM4LOAD26SM100_TMEM_LOAD_32dp32b16xESY_NSZ_INS10_ILi2ELi4ELi3EEES13_NSR_INS5_IJS14_S1I_EEENS5_IJS1I_SB_EEEEEEENS4_39AutoVectorizingCopyWithAssumedAlignmentILi128EEENS4_14SM90_TMA_STOREES1Z_S21_S21_EEEvvEEEEvNT_6ParamsE)
        /*0008*/ 	.word	0x0000005a


	//----- nvinfo : EIATTR_FRAME_SIZE
	.align		4
.L_19:
        /*000c*/ 	.byte	0x04, 0x11
        /*000e*/ 	.short	(.L_21 - .L_20)
	.align		4
.L_20:
        /*0010*/ 	.word	index@($__internal_2_$__cuda_sm10x_tcgen05_guardrail_trap_unallocated_columns_being_dealloced)
        /*0014*/ 	.word	0x00000000


	//----- nvinfo : EIATTR_FRAME_SIZE
	.align		4
.L_21:
        /*0018*/ 	.byte	0x04, 0x11
        /*001a*/ 	.short	(.L_23 - .L_22)
	.align		4
.L_22:
        /*001c*/ 	.word	index@($__internal_1_$__cuda_sm10x_tcgen05_guardrail_trap_phase_invalid_during_alloc)
        /*0020*/ 	.word	0x00000000


	//----- nvinfo : EIATTR_FRAME_SIZE
	.align		4
.L_23:
        /*0024*/ 	.byte	0x04, 0x11
        /*0026*/ 	.short	(.L_25 - .L_24)
	.align		4
.L_24:
        /*0028*/ 	.word	index@($__internal_0_$__cuda_sm10x_tcgen05_guardrail_trap_col_being_dealloced_not_returned_by_alloc)
        /*002c*/ 	.word	0x00000000


	//----- nvinfo : EIATTR_FRAME_SIZE
	.align		4
.L_25:
        /*0030*/ 	.byte	0x04, 0x11
        /*0032*/ 	.short	(.L_27 - .L_26)
	.align		4
.L_26:
        /*0034*/ 	.word	index@(_ZN7cutlass13device_kernelINS_4gemm6kernel13GemmUniversalIN4cute5tupleIJiiiiEEENS1_10collective13CollectiveMmaINS1_35MainloopSm100TmaUmmaWarpSpecializedILi4ELi2ELi4ENS5_IJNS4_1CILi1EEESB_SB_EEEEENS5_IJNSA_ILi128EEENSA_ILi64EEESF_EEEfNS5_IJlSB_lEEEfSH_NS4_8TiledMMAINS4_8MMA_AtomIJNS4_17SM100_MMA_TF32_SSINS_10tfloat32_tESL_fLi128ELi64ELNS4_4UMMA5MajorE0ELSN_0ELNSM_7ScaleInE0ELSO_0EEEEEENS4_6LayoutISC_NS5_IJNSA_ILi0EEESS_SS_EEEEENS5_IJNS4_10UnderscoreESV_SV_EEEEENS4_13SM90_TMA_LOADENS4_14ComposedLayoutINS4_7SwizzleILi3ELi4ELi3EEENS4_18smem_ptr_flag_bitsILi32EEENSR_INS5_IJNSA_ILi8EEENSA_ILi32EEEEEENS5_IJS15_SB_EEEEEEEvNS4_8identityESY_S19_vS1A_EENS_8epilogue10collective18CollectiveEpilogueINS1C_23Sm100TmaWarpSpecializedILi4ELi2ELi16ELb1ELb0EEEJSG_NS5_IJNSR_ISE_SB_EENSR_INSA_ILi16EEESB_EEEEEfSH_fSH_NS1C_6fusion15FusionCallbacksIS1G_NS1L_17LinearCombinationIffffLNS_15FloatRoundStyleE2EEESG_S1K_JEEENS4_5SM1004TMEM4LOAD26SM100_TMEM_LOAD_32dp32b16xESY_NSZ_INS10_ILi2ELi4ELi3EEES13_NSR_INS5_IJS14_S1I_EEENS5_IJS1I_SB_EEEEEEENS4_39AutoVectorizingCopyWithAssumedAlignmentILi128EEENS4_14SM90_TMA_STOREES1Z_S21_S21_EEEvvEEEEvNT_6ParamsE)
        /*0038*/ 	.word	0x00000000


	//----- nvinfo : EIATTR_MIN_STACK_SIZE
	.align		4
.L_27:
        /*003c*/ 	.byte	0x04, 0x12
        /*003e*/ 	.short	(.L_29 - .L_28)
	.align		4
.L_28:
        /*0040*/ 	.word	index@(_ZN7cutlass13device_kernelINS_4gemm6kernel13GemmUniversalIN4cute5tupleIJiiiiEEENS1_10collective13CollectiveMmaINS1_35MainloopSm100TmaUmmaWarpSpecializedILi4ELi2ELi4ENS5_IJNS4_1CILi1EEESB_SB_EEEEENS5_IJNSA_ILi128EEENSA_ILi64EEESF_EEEfNS5_IJlSB_lEEEfSH_NS4_8TiledMMAINS4_8MMA_AtomIJNS4_17SM100_MMA_TF32_SSINS_10tfloat32_tESL_fLi128ELi64ELNS4_4UMMA5MajorE0ELSN_0ELNSM_7ScaleInE0ELSO_0EEEEEENS4_6LayoutISC_NS5_IJNSA_ILi0EEESS_SS_EEEEENS5_IJNS4_10UnderscoreESV_SV_EEEEENS4_13SM90_TMA_LOADENS4_14ComposedLayoutINS4_7SwizzleILi3ELi4ELi3EEENS4_18smem_ptr_flag_bitsILi32EEENSR_INS5_IJNSA_ILi8EEENSA_ILi32EEEEEENS5_IJS15_SB_EEEEEEEvNS4_8identityESY_S19_vS1A_EENS_8epilogue10collective18CollectiveEpilogueINS1C_23Sm100TmaWarpSpecializedILi4ELi2ELi16ELb1ELb0EEEJSG_NS5_IJNSR_ISE_SB_EENSR_INSA_ILi16EEESB_EEEEEfSH_fSH_NS1C_6fusion15FusionCallbacksIS1G_NS1L_17LinearCombinationIffffLNS_15FloatRoundStyleE2EEESG_S1K_JEEENS4_5SM1004TMEM4LOAD26SM100_TMEM_LOAD_32dp32b16xESY_NSZ_INS10_ILi2ELi4ELi3EEES13_NSR_INS5_IJS14_S1I_EEENS5_IJS1I_SB_EEEEEEENS4_39AutoVectorizingCopyWithAssumedAlignmentILi128EEENS4_14SM90_TMA_STOREES1Z_S21_S21_EEEvvEEEEvNT_6ParamsE)
        /*0044*/ 	.word	0x00000000
.L_29:


//--------------------- .nv.compat                --------------------------
	.section	.nv.compat,"",@"SHT_CUDA_COMPAT_INFO"
	.align	4
        /*0000*/ 	.byte	0x02, 0x09, 0x01, 0x00, 0x02, 0x02, 0x02, 0x00, 0x02, 0x05, 0x05, 0x00, 0x03, 0x07, 0x01, 0x01
        /*0010*/ 	.byte	0x02, 0x03, 0x01, 0x00, 0x02, 0x06, 0x01, 0x00, 0x04, 0x0b, 0x08, 0x00, 0x09, 0x00, 0x00, 0x00
        /*0020*/ 	.byte	0x00, 0x00, 0x00, 0x00


//--------------------- .nv.info._ZN7cutlass13device_kernelINS_4gemm6kernel13GemmUniversalIN4cute5tupleIJiiiiEEENS1_10collective13CollectiveMmaINS1_35MainloopSm100TmaUmmaWarpSpecializedILi4ELi2ELi4ENS5_IJNS4_1CILi1EEESB_SB_EEEEENS5_IJNSA_ILi128EEENSA_ILi64EEESF_EEEfNS5_IJlSB_lEEEfSH_NS4_8TiledMMAINS4_8MMA_AtomIJNS4_17SM100_MMA_TF32_SSINS_10tfloat32_tESL_fLi128ELi64ELNS4_4UMMA5MajorE0ELSN_0ELNSM_7ScaleInE0ELSO_0EEEEEENS4_6LayoutISC_NS5_IJNSA_ILi0EEESS_SS_EEEEENS5_IJNS4_10UnderscoreESV_SV_EEEEENS4_13SM90_TMA_LOADENS4_14ComposedLayoutINS4_7SwizzleILi3ELi4ELi3EEENS4_18smem_ptr_flag_bitsILi32EEENSR_INS5_IJNSA_ILi8EEENSA_ILi32EEEEEENS5_IJS15_SB_EEEEEEEvNS4_8identityESY_S19_vS1A_EENS_8epilogue10collective18CollectiveEpilogueINS1C_23Sm100TmaWarpSpecializedILi4ELi2ELi16ELb1ELb0EEEJSG_NS5_IJNSR_ISE_SB_EENSR_INSA_ILi16EEESB_EEEEEfSH_fSH_NS1C_6fusion15FusionCallbacksIS1G_NS1L_17LinearCombinationIffffLNS_15FloatRoundStyleE2EEESG_S1K_JEEENS4_5SM1004TMEM4LOAD26SM100_TMEM_LOAD_32dp32b16xESY_NSZ_INS10_ILi2ELi4ELi3EEES13_NSR_INS5_IJS14_S1I_EEENS5_IJS1I_SB_EEEEEEENS4_39AutoVectorizingCopyWithAssumedAlignmentILi128EEENS4_14SM90_TMA_STOREES1Z_S21_S21_EEEvvEEEEvNT_6ParamsE --------------------------
	.section	.nv.info._ZN7cutlass13device_kernelINS_4gemm6kernel13GemmUniversalIN4cute5tupleIJiiiiEEENS1_10collective13CollectiveMmaINS1_35MainloopSm100TmaUmmaWarpSpecializedILi4ELi2ELi4ENS5_IJNS4_1CILi1EEESB_SB_EEEEENS5_IJNSA_ILi128EEENSA_ILi64EEESF_EEEfNS5_IJlSB_lEEEfSH_NS4_8TiledMMAINS4_8MMA_AtomIJNS4_17SM100_MMA_TF32_SSINS_10tfloat32_tESL_fLi128ELi64ELNS4_4UMMA5MajorE0ELSN_0ELNSM_7ScaleInE0ELSO_0EEEEEENS4_6LayoutISC_NS5_IJNSA_ILi0EEESS_SS_EEEEENS5_IJNS4_10UnderscoreESV_SV_EEEEENS4_13SM90_TMA_LOADENS4_14ComposedLayoutINS4_7SwizzleILi3ELi4ELi3EEENS4_18smem_ptr_flag_bitsILi32EEENSR_INS5_IJNSA_ILi8EEENSA_ILi32EEEEEENS5_IJS15_SB_EEEEEEEvNS4_8identityESY_S19_vS1A_EENS_8epilogue10collective18CollectiveEpilogueINS1C_23Sm100TmaWarpSpecializedILi4ELi2ELi16ELb1ELb0EEEJSG_NS5_IJNSR_ISE_SB_EENSR_INSA_ILi16EEESB_EEEEEfSH_fSH_NS1C_6fusion15FusionCallbacksIS1G_NS1L_17LinearCombinationIffffLNS_15FloatRoundStyleE2EEESG_S1K_JEEENS4_5SM1004TMEM4LOAD26SM100_TMEM_LOAD_32dp32b16xESY_NSZ_INS10_ILi2ELi4ELi3EEES13_NSR_INS5_IJS14_S1I_EEENS5_IJS1I_SB_EEEEEEENS4_39AutoVectorizingCopyWithAssumedAlignmentILi128EEENS4_14SM90_TMA_STOREES1Z_S21_S21_EEEvvEEEEvNT_6ParamsE,"",@"SHT_CUDA_INFO"
	.sectionflags	@""
	.align	4


	//----- nvinfo : EIATTR_CUDA_API_VERSION
	.align		4
        /*0000*/ 	.byte	0x04, 0x37
        /*0002*/ 	.short	(.L_31 - .L_30)
.L_30:
        /*0004*/ 	.word	0x00000082


	//----- nvinfo : EIATTR_KPARAM_INFO
	.align		4
.L_31:
        /*0008*/ 	.byte	0x04, 0x17
        /*000a*/ 	.short	(.L_33 - .L_32)
.L_32:
        /*000c*/ 	.word	0x00000000
        /*0010*/ 	.short	0x0000
        /*0012*/ 	.short	0x0000
        /*0014*/ 	.byte	0x00, 0xf0, 0x01, 0x20


	//----- nvinfo : EIATTR_AT_ENTRY_FRAGMENTS
	.align		4
.L_33:
        /*0018*/ 	.byte	0x04, 0x4f
        /*001a*/ 	.short	(.L_35 - .L_34)


	//   ....[0]....
.L_34:
        /*001c*/ 	.word	0x00000006


	//----- nvinfo : EIATTR_RESERVED_SMEM_USED
	.align		4
.L_35:
        /*0020*/ 	.byte	0x01, 0x41
	.zero		2


	//----- nvinfo : EIATTR_SPARSE_MMA_MASK
	.align		4
        /*0024*/ 	.byte	0x03, 0x50
        /*0026*/ 	.short	0x0000


	//----- nvinfo : EIATTR_TCGEN05_1CTA_USED
	.align		4
        /*0028*/ 	.byte	0x01, 0x51
	.zero		2


	//----- nvinfo : EIATTR_MAXREG_COUNT
	.align		4
        /*002c*/ 	.byte	0x03, 0x1b
        /*002e*/ 	.short	0x00ff


	//----- nvinfo : EIATTR_NUM_BARRIERS
	.align		4
        /*0030*/ 	.byte	0x02, 0x4c
        /*0032*/ 	.byte	0x07
	.zero		1


	//----- nvinfo : EIATTR_EXTERNS
	.align		4
        /*0034*/ 	.byte	0x04, 0x0f
        /*0036*/ 	.short	(.L_37 - .L_36)


	//   ....[0]....
	.align		4
.L_36:
        /*0038*/ 	.word	index@(__assertfail)


	//----- nvinfo : EIATTR_MERCURY_ISA_VERSION
	.align		4
.L_37:
        /*003c*/ 	.byte	0x03, 0x5f
        /*003e*/ 	.short	0x0101


	//----- nvinfo : EIATTR_INT_WARP_WIDE_INSTR_OFFSETS
	.align		4
        /*0040*/ 	.byte	0x04, 0x31
        /*0042*/ 	.short	(.L_39 - .L_38)


	//   ....[0]....
.L_38:
        /*0044*/ 	.word	0x00001f40


	//   ....[1]....
        /*0048*/ 	.word	0x00003b40


	//   ....[2]....
        /*004c*/ 	.word	0x00003b70


	//   ....[3]....
        /*0050*/ 	.word	0x00003bc0


	//   ....[4]....
        /*0054*/ 	.word	0x000044d0


	//   ....[5]....
        /*0058*/ 	.word	0x00004530


	//   ....[6]....
        /*005c*/ 	.word	0x00004610


	//   ....[7]....
        /*0060*/ 	.word	0x00004680


	//   ....[8]....
        /*0064*/ 	.word	0x00004790


	//   ....[9]....
        /*0068*/ 	.word	0x00004820


	//   ....[10]....
        /*006c*/ 	.word	0x000049f0


	//   ....[11]....
        /*0070*/ 	.word	0x00004b50


	//----- nvinfo : EIATTR_COOP_GROUP_MASK_REGIDS
	.align		4
.L_39:
        /*0074*/ 	.byte	0x04, 0x29
        /*0076*/ 	.short	(.L_41 - .L_40)


	//   ....[0]....
.L_40:
        /*0078*/ 	.word	0xffffffff


	//   ....[1]....
        /*007c*/ 	.word	0xffffffff


	//   ....[2]....
        /*0080*/ 	.word	0xffffffff


	//   ....[3]....
        /*0084*/ 	.word	0xffffffff


	//   ....[4]....
        /*0088*/ 	.word	0xffffffff


	//   ....[5]....
        /*008c*/ 	.word	0xffffffff


	//   ....[6]....
        /*0090*/ 	.word	0xffffffff


	//   ....[7]....
        /*0094*/ 	.word	0xffffffff


	//   ....[8]....
        /*0098*/ 	.word	0xffffffff


	//   ....[9]....
        /*009c*/ 	.word	0xffffffff


	//   ....[10]....
        /*00a0*/ 	.word	0xffffffff


	//   ....[11]....
        /*00a4*/ 	.word	0xffffffff


	//   ....[12]....
        /*00a8*/ 	.word	0xffffffff


	//----- nvinfo : EIATTR_COOP_GROUP_INSTR_OFFSETS
	.align		4
.L_41:
        /*00ac*/ 	.byte	0x04, 0x28
        /*00ae*/ 	.short	(.L_43 - .L_42)


	//   ....[0]....
.L_42:
        /*00b0*/ 	.word	0x00000090


	//   ....[1]....
        /*00b4*/ 	.word	0x000004d0


	//   ....[2]....
        /*00b8*/ 	.word	0x00000640


	//   ....[3]....
        /*00bc*/ 	.word	0x000007e0


	//   ....[4]....
        /*00c0*/ 	.word	0x000008e0


	//   ....[5]....
        /*00c4*/ 	.word	0x00000a50


	//   ....[6]....
        /*00c8*/ 	.word	0x00000bf0


	//   ....[7]....
        /*00cc*/ 	.word	0x00001e20


	//   ....[8]....
        /*00d0*/ 	.word	0x00002c00


	//   ....[9]....
        /*00d4*/ 	.word	0x00002e10


	//   ....[10]....
        /*00d8*/ 	.word	0x00002e40


	//   ....[11]....
        /*00dc*/ 	.word	0x00003a30


	//   ....[12]....
        /*00e0*/ 	.word	0x00003c60


	//----- nvinfo : EIATTR_VRC_CTA_INIT_COUNT
	.align		4
.L_43:
        /*00e4*/ 	.byte	0x02, 0x4a
        /*00e6*/ 	.byte	0x80
	.zero		1


	//----- nvinfo : EIATTR_SYSCALL_OFFSETS
	.align		4
        /*00e8*/ 	.byte	0x04, 0x46
        /*00ea*/ 	.short	(.L_45 - .L_44)


	//   ....[0]....
.L_44:
        /*00ec*/ 	.word	0x000055d0


	//   ....[1]....
        /*00f0*/ 	.word	0x000056c0


	//   ....[2]....
        /*00f4*/ 	.word	0x00005e30


	//   ....[3]....
        /*00f8*/ 	.word	0x000065b0


	//   ....[4]....
        /*00fc*/ 	.word	0x00006d00


	//   ....[5]....
        /*0100*/ 	.word	0x00007450


	//----- nvinfo : EIATTR_MBARRIER_INSTR_OFFSETS
	.align		4
.L_45:
        /*0104*/ 	.byte	0x04, 0x39
        /*0106*/ 	.short	(.L_47 - .L_46)


	//   ....[0]....
.L_46:
        /*0108*/ 	.word	0x000005b0
        /*010c*/ 	.word	0x000000ff
        /*0110*/ 	.word	0x00000000
        /*0114*/ 	.short	0x0100
        /*0116*/ 	.byte	0x05
	.zero		1


	//   ....[1]....
        /*0118*/ 	.word	0x000005c0
        /*011c*/ 	.word	0x000000ff
        /*0120*/ 	.word	0x00000020
        /*0124*/ 	.short	0x0100
        /*0126*/ 	.byte	0x05
	.zero		1


	//   ....[2]....
        /*0128*/ 	.word	0x000005d0
        /*012c*/ 	.word	0x000000ff
        /*0130*/ 	.word	0x00000008
        /*0134*/ 	.short	0x0100
        /*0136*/ 	.byte	0x05
	.zero		1


	//   ....[3]....
        /*0138*/ 	.word	0x000005e0
        /*013c*/ 	.word	0x000000ff
        /*0140*/ 	.word	0x00000028
        /*0144*/ 	.short	0x0100
        /*0146*/ 	.byte	0x05
	.zero		1


	//   ....[4]....
        /*0148*/ 	.word	0x000005f0
        /*014c*/ 	.word	0x000000ff
        /*0150*/ 	.word	0x00000010
        /*0154*/ 	.short	0x0100
        /*0156*/ 	.byte	0x05
	.zero		1


	//   ....[5]....
        /*0158*/ 	.word	0x00000600
        /*015c*/ 	.word	0x000000ff
        /*0160*/ 	.word	0x00000030
        /*0164*/ 	.short	0x0100
        /*0166*/ 	.byte	0x05
	.zero		1


	//   ....[6]....
        /*0168*/ 	.word	0x00000610
        /*016c*/ 	.word	0x000000ff
        /*0170*/ 	.word	0x00000018
        /*0174*/ 	.short	0x0100
        /*0176*/ 	.byte	0x05
	.zero		1


	//   ....[7]....
        /*0178*/ 	.word	0x00000620
        /*017c*/ 	.word	0x000000ff
        /*0180*/ 	.word	0x00000038
        /*0184*/ 	.short	0x0100
        /*0186*/ 	.byte	0x05
	.zero		1


	//   ....[8]....
        /*0188*/ 	.word	0x00000750
        /*018c*/ 	.word	0x000000ff
        /*0190*/ 	.word	0x00000040
        /*0194*/ 	.short	0x0100
        /*0196*/ 	.byte	0x07
	.zero		1


	//   ....[9]....
        /*0198*/ 	.word	0x00000760
        /*019c*/ 	.word	0x000000ff
        /*01a0*/ 	.word	0x00000060
        /*01a4*/ 	.short	0x0100
        /*01a6*/ 	.byte	0x07
	.zero		1


	//   ....[10]....
        /*01a8*/ 	.word	0x00000770
        /*01ac*/ 	.word	0x000000ff
        /*01b0*/ 	.word	0x00000048
        /*01b4*/ 	.short	0x0100
        /*01b6*/ 	.byte	0x07
	.zero		1


	//   ....[11]....
        /*01b8*/ 	.word	0x00000780
        /*01bc*/ 	.word	0x000000ff
        /*01c0*/ 	.word	0x00000068
        /*01c4*/ 	.short	0x0100
        /*01c6*/ 	.byte	0x07
	.zero		1


	//   ....[12]....
        /*01c8*/ 	.word	0x00000790
        /*01cc*/ 	.word	0x000000ff
        /*01d0*/ 	.word	0x00000050
        /*01d4*/ 	.short	0x0100
        /*01d6*/ 	.byte	0x07
	.zero		1


	//   ....[13]....
        /*01d8*/ 	.word	0x000007a0
        /*01dc*/ 	.word	0x000000ff
        /*01e0*/ 	.word	0x00000070
        /*01e4*/ 	.short	0x0100
        /*01e6*/ 	.byte	0x07
	.zero		1


	//   ....[14]....
        /*01e8*/ 	.word	0x000007b0
        /*01ec*/ 	.word	0x000000ff
        /*01f0*/ 	.word	0x00000058
        /*01f4*/ 	.short	0x0100
        /*01f6*/ 	.byte	0x07
	.zero		1


	//   ....[15]....
        /*01f8*/ 	.word	0x000007c0
        /*01fc*/ 	.word	0x000000ff
        /*0200*/ 	.word	0x00000078
        /*0204*/ 	.short	0x0100
        /*0206*/ 	.byte	0x07
	.zero		1


	//   ....[16]....
        /*0208*/ 	.word	0x000008b0
        /*020c*/ 	.word	0x000000ff
        /*0210*/ 	.word	0x00000080
        /*0214*/ 	.short	0x0100
        /*0216*/ 	.byte	0x05
	.zero		1


	//   ....[17]....
        /*0218*/ 	.word	0x000008c0
        /*021c*/ 	.word	0x000000ff
        /*0220*/ 	.word	0x00000088
        /*0224*/ 	.short	0x0100
        /*0226*/ 	.byte	0x05
	.zero		1


	//   ....[18]....
        /*0228*/ 	.word	0x00000a00
        /*022c*/ 	.word	0x000000ff
        /*0230*/ 	.word	0x00000090
        /*0234*/ 	.short	0x0100
        /*0236*/ 	.byte	0x05
	.zero		1


	//   ....[19]....
        /*0238*/ 	.word	0x00000a10
        /*023c*/ 	.word	0x000000ff
        /*0240*/ 	.word	0x000000a0
        /*0244*/ 	.short	0x0100
        /*0246*/ 	.byte	0x05
	.zero		1


	//   ....[20]....
        /*0248*/ 	.word	0x00000a20
        /*024c*/ 	.word	0x000000ff
        /*0250*/ 	.word	0x00000098
        /*0254*/ 	.short	0x0100
        /*0256*/ 	.byte	0x05
	.zero		1


	//   ....[21]....
        /*0258*/ 	.word	0x00000a30
        /*025c*/ 	.word	0x000000ff
        /*0260*/ 	.word	0x000000a8
        /*0264*/ 	.short	0x0100
        /*0266*/ 	.byte	0x05
	.zero		1


	//   ....[22]....
        /*0268*/ 	.word	0x00000b60
        /*026c*/ 	.word	0x000000ff
        /*0270*/ 	.word	0x000000b0
        /*0274*/ 	.short	0x0100
        /*0276*/ 	.byte	0x07
	.zero		1


	//   ....[23]....
        /*0278*/ 	.word	0x00000b70
        /*027c*/ 	.word	0x000000ff
        /*0280*/ 	.word	0x000000d0
        /*0284*/ 	.short	0x0100
        /*0286*/ 	.byte	0x07
	.zero		1


	//   ....[24]....
        /*0288*/ 	.word	0x00000b80
        /*028c*/ 	.word	0x000000ff
        /*0290*/ 	.word	0x000000b8
        /*0294*/ 	.short	0x0100
        /*0296*/ 	.byte	0x07
	.zero		1


	//   ....[25]....
        /*0298*/ 	.word	0x00000b90
        /*029c*/ 	.word	0x000000ff
        /*02a0*/ 	.word	0x000000d8
        /*02a4*/ 	.short	0x0100
        /*02a6*/ 	.byte	0x07
	.zero		1


	//   ....[26]....
        /*02a8*/ 	.word	0x00000ba0
        /*02ac*/ 	.word	0x000000ff
        /*02b0*/ 	.word	0x000000c0
        /*02b4*/ 	.short	0x0100
        /*02b6*/ 	.byte	0x07
	.zero		1


	//   ....[27]....
        /*02b8*/ 	.word	0x00000bb0
        /*02bc*/ 	.word	0x000000ff
        /*02c0*/ 	.word	0x000000e0
        /*02c4*/ 	.short	0x0100
        /*02c6*/ 	.byte	0x07
	.zero		1


	//   ....[28]....
        /*02c8*/ 	.word	0x00000bc0
        /*02cc*/ 	.word	0x000000ff
        /*02d0*/ 	.word	0x000000c8
        /*02d4*/ 	.short	0x0100
        /*02d6*/ 	.byte	0x07
	.zero		1


	//   ....[29]....
        /*02d8*/ 	.word	0x00000bd0
        /*02dc*/ 	.word	0x000000ff
        /*02e0*/ 	.word	0x000000e8
        /*02e4*/ 	.short	0x0100
        /*02e6*/ 	.byte	0x07
	.zero		1


	//   ....[30]....
        /*02e8*/ 	.word	0x00000cc0
        /*02ec*/ 	.word	0x000000ff
        /*02f0*/ 	.word	0x000000f0
        /*02f4*/ 	.short	0x0100
        /*02f6*/ 	.byte	0x05
	.zero		1


	//   ....[31]....
        /*02f8*/ 	.word	0x00000cd0
        /*02fc*/ 	.word	0x000000ff
        /*0300*/ 	.word	0x00000100
        /*0304*/ 	.short	0x0100
        /*0306*/ 	.byte	0x05
	.zero		1


	//   ....[32]....
        /*0308*/ 	.word	0x00000ce0
        /*030c*/ 	.word	0x000000ff
        /*0310*/ 	.word	0x000000f8
        /*0314*/ 	.short	0x0100
        /*0316*/ 	.byte	0x05
	.zero		1


	//   ....[33]....
        /*0318*/ 	.word	0x00000cf0
        /*031c*/ 	.word	0x000000ff
        /*0320*/ 	.word	0x00000108
        /*0324*/ 	.short	0x0100
        /*0326*/ 	.byte	0x05
	.zero		1


	//   ....[34]....
        /*0328*/ 	.word	0x000015c0
        /*032c*/ 	.word	0x00000002
        /*0330*/ 	.word	0x00000100
        /*0334*/ 	.short	0x010a
        /*0336*/ 	.byte	0xff
	.zero		1


	//   ....[35]....
        /*0338*/ 	.word	0x000015f0
        /*033c*/ 	.word	0x00000002
        /*0340*/ 	.word	0x000000f0
        /*0344*/ 	.short	0x0101
        /*0346*/ 	.byte	0xff
	.zero		1


	//   ....[36]....
        /*0348*/ 	.word	0x000016c0
        /*034c*/ 	.word	0x000000ff
        /*0350*/ 	.word	0x00000020
        /*0354*/ 	.short	0x010a
        /*0356*/ 	.byte	0x08
	.zero		1


	//   ....[37]....
        /*0358*/ 	.word	0x00001760
        /*035c*/ 	.word	0x000000ff
        /*0360*/ 	.word	0x00000020
        /*0364*/ 	.short	0x010a
        /*0366*/ 	.byte	0x21
	.zero		1


	//   ....[38]....
        /*0368*/ 	.word	0x000018b0
        /*036c*/ 	.word	0x000000ff
        /*0370*/ 	.word	0x00000020
        /*0374*/ 	.short	0x010a
        /*0376*/ 	.byte	0x08
	.zero		1


	//   ....[39]....
        /*0378*/ 	.word	0x00001a80
        /*037c*/ 	.word	0x000000ff
        /*0380*/ 	.word	0x00000088
        /*0384*/ 	.short	0x0101
        /*0386*/ 	.byte	0x04
	.zero		1


	//   ....[40]....
        /*0388*/ 	.word	0x00001aa0
        /*038c*/ 	.word	0x000000ff
        /*0390*/ 	.word	0x00000020
        /*0394*/ 	.short	0x010a
        /*0396*/ 	.byte	0x08
	.zero		1


	//   ....[41]....
        /*0398*/ 	.word	0x00001b20
        /*039c*/ 	.word	0x000000ff
        /*03a0*/ 	.word	0x00000020
        /*03a4*/ 	.short	0x010a
        /*03a6*/ 	.byte	0x21
	.zero		1


	//   ....[42]....
        /*03a8*/ 	.word	0x00001c70
        /*03ac*/ 	.word	0x000000ff
        /*03b0*/ 	.word	0x00000020
        /*03b4*/ 	.short	0x010a
        /*03b6*/ 	.byte	0x08
	.zero		1


	//   ....[43]....
        /*03b8*/ 	.word	0x00001e50
        /*03bc*/ 	.word	0x00000002
        /*03c0*/ 	.word	0x00000090
        /*03c4*/ 	.short	0x010a
        /*03c6*/ 	.byte	0xff
	.zero		1


	//   ....[44]....
        /*03c8*/ 	.word	0x00001f10
        /*03cc*/ 	.word	0x00000002
        /*03d0*/ 	.word	0x00000000
        /*03d4*/ 	.short	0x0101
        /*03d6*/ 	.byte	0xff
	.zero		1


	//   ....[45]....
        /*03d8*/ 	.word	0x00002470
        /*03dc*/ 	.word	0x000000ff
        /*03e0*/ 	.word	0x00000000
        /*03e4*/ 	.short	0x010a
        /*03e6*/ 	.byte	0x05
	.zero		1


	//   ....[46]....
        /*03e8*/ 	.word	0x00002500
        /*03ec*/ 	.word	0x000000ff
        /*03f0*/ 	.word	0x00000000
        /*03f4*/ 	.short	0x010a
        /*03f6*/ 	.byte	0x05
	.zero		1


	//   ....[47]....
        /*03f8*/ 	.word	0x00002590
        /*03fc*/ 	.word	0x000000ff
        /*0400*/ 	.word	0x00000000
        /*0404*/ 	.short	0x010a
        /*0406*/ 	.byte	0x05
	.zero		1


	//   ....[48]....
        /*0408*/ 	.word	0x00002630
        /*040c*/ 	.word	0x00000000
        /*0410*/ 	.word	0x00000000
        /*0414*/ 	.short	0x010a
        /*0416*/ 	.byte	0xff
	.zero		1


	//   ....[49]....
        /*0418*/ 	.word	0x00002750
        /*041c*/ 	.word	0x00000000
        /*0420*/ 	.word	0x000000f0
        /*0424*/ 	.short	0x010a
        /*0426*/ 	.byte	0xff
	.zero		1


	//   ....[50]....
        /*0428*/ 	.word	0x000027c0
        /*042c*/ 	.word	0x00000000
        /*0430*/ 	.word	0x00000000
        /*0434*/ 	.short	0x0101
        /*0436*/ 	.byte	0xff
	.zero		1


	//   ....[51]....
        /*0438*/ 	.word	0x000027e0
        /*043c*/ 	.word	0x000000ff
        /*0440*/ 	.word	0x000000a0
        /*0444*/ 	.short	0x010a
        /*0446*/ 	.byte	0x05
	.zero		1


	//   ....[52]....
        /*0448*/ 	.word	0x00002900
        /*044c*/ 	.word	0x00000000
        /*0450*/ 	.word	0x00000090
        /*0454*/ 	.short	0x010a
        /*0456*/ 	.byte	0xff
	.zero		1


	//   ....[53]....
        /*0458*/ 	.word	0x00002a00
        /*045c*/ 	.word	0x00000000
        /*0460*/ 	.word	0x00000000
        /*0464*/ 	.short	0x0101
        /*0466*/ 	.byte	0xff
	.zero		1


	//   ....[54]....
        /*0468*/ 	.word	0x00002a90
        /*046c*/ 	.word	0x000000ff
        /*0470*/ 	.word	0x000000a0
        /*0474*/ 	.short	0x0106
        /*0476*/ 	.byte	0x05
	.zero		1


	//   ....[55]....
        /*0478*/ 	.word	0x00002ab0
        /*047c*/ 	.word	0x000000ff
        /*0480*/ 	.word	0x000000a0
        /*0484*/ 	.short	0x010a
        /*0486*/ 	.byte	0x05
	.zero		1


	//   ....[56]....
        /*0488*/ 	.word	0x00002b40
        /*048c*/ 	.word	0x000000ff
        /*0490*/ 	.word	0x000000a0
        /*0494*/ 	.short	0x0106
        /*0496*/ 	.byte	0x04
	.zero		1


	//   ....[57]....
        /*0498*/ 	.word	0x00002b80
        /*049c*/ 	.word	0x00000000
        /*04a0*/ 	.word	0x000000a0
        /*04a4*/ 	.short	0x010a
        /*04a6*/ 	.byte	0xff
	.zero		1


	//   ....[58]....
        /*04a8*/ 	.word	0x00003140
        /*04ac*/ 	.word	0x00000000
        /*04b0*/ 	.word	0x00000090
        /*04b4*/ 	.short	0x010a
        /*04b6*/ 	.byte	0xff
	.zero		1


	//   ....[59]....
        /*04b8*/ 	.word	0x00003240
        /*04bc*/ 	.word	0x00000003
        /*04c0*/ 	.word	0x00000000
        /*04c4*/ 	.short	0x0101
        /*04c6*/ 	.byte	0xff
	.zero		1


	//   ....[60]....
        /*04c8*/ 	.word	0x00003250
        /*04cc*/ 	.word	0x000000ff
        /*04d0*/ 	.word	0x00000000
        /*04d4*/ 	.short	0x010a
        /*04d6*/ 	.byte	0x07
	.zero		1


	//   ....[61]....
        /*04d8*/ 	.word	0x00003280
        /*04dc*/ 	.word	0x000000ff
        /*04e0*/ 	.word	0x000000d0
        /*04e4*/ 	.short	0x010a
        /*04e6*/ 	.byte	0x06
	.zero		1


	//   ....[62]....
        /*04e8*/ 	.word	0x00003350
        /*04ec*/ 	.word	0x000000ff
        /*04f0*/ 	.word	0x00000000
        /*04f4*/ 	.short	0x010a
        /*04f6*/ 	.byte	0x0b
	.zero		1


	//   ....[63]....
        /*04f8*/ 	.word	0x00003480
        /*04fc*/ 	.word	0x000000ff
        /*0500*/ 	.word	0x00000000
        /*0504*/ 	.short	0x010a
        /*0506*/ 	.byte	0x22
	.zero		1


	//   ....[64]....
        /*0508*/ 	.word	0x00003860
        /*050c*/ 	.word	0x000000ff
        /*0510*/ 	.word	0x00000000
        /*0514*/ 	.short	0x010a
        /*0516*/ 	.byte	0x06
	.zero		1


	//   ....[65]....
        /*0518*/ 	.word	0x000038f0
        /*051c*/ 	.word	0x000000ff
        /*0520*/ 	.word	0x00000000
        /*0524*/ 	.short	0x010a
        /*0526*/ 	.byte	0x06
	.zero		1


	//   ....[66]....
        /*0528*/ 	.word	0x00003980
        /*052c*/ 	.word	0x000000ff
        /*0530*/ 	.word	0x00000000
        /*0534*/ 	.short	0x010a
        /*0536*/ 	.byte	0x06
	.zero		1


	//   ....[67]....
        /*0538*/ 	.word	0x00003a10
        /*053c*/ 	.word	0x000000ff
        /*0540*/ 	.word	0x00000000
        /*0544*/ 	.short	0x010a
        /*0546*/ 	.byte	0x07
	.zero		1


	//   ....[68]....
        /*0548*/ 	.word	0x00003e80
        /*054c*/ 	.word	0x00000000
        /*0550*/ 	.word	0x00000090
        /*0554*/ 	.short	0x010a
        /*0556*/ 	.byte	0xff
	.zero		1


	//   ....[69]....
        /*0558*/ 	.word	0x00003f40
        /*055c*/ 	.word	0x00000000
        /*0560*/ 	.word	0x00000000
        /*0564*/ 	.short	0x0101
        /*0566*/ 	.byte	0xff
	.zero		1


	//   ....[70]....
        /*0568*/ 	.word	0x00004260
        /*056c*/ 	.word	0x000000ff
        /*0570*/ 	.word	0x00000088
        /*0574*/ 	.short	0x010a
        /*0576*/ 	.byte	0x07
	.zero		1


	//   ....[71]....
        /*0578*/ 	.word	0x00004450
        /*057c*/ 	.word	0x000000ff
        /*0580*/ 	.word	0x00000060
        /*0584*/ 	.short	0x010a
        /*0586*/ 	.byte	0x07
	.zero		1


	//   ....[72]....
        /*0588*/ 	.word	0x000045c0
        /*058c*/ 	.word	0x000000ff
        /*0590*/ 	.word	0x00000040
        /*0594*/ 	.short	0x010b
        /*0596*/ 	.byte	0x07
	.zero		1


	//   ....[73]....
        /*0598*/ 	.word	0x000045d0
        /*059c*/ 	.word	0x000000ff
        /*05a0*/ 	.word	0x00000000
        /*05a4*/ 	.short	0x0101
        /*05a6*/ 	.byte	0x08
	.zero		1


	//   ....[74]....
        /*05a8*/ 	.word	0x000045e0
        /*05ac*/ 	.word	0x000000ff
        /*05b0*/ 	.word	0x00000068
        /*05b4*/ 	.short	0x010a
        /*05b6*/ 	.byte	0x07
	.zero		1


	//   ....[75]....
        /*05b8*/ 	.word	0x00004730
        /*05bc*/ 	.word	0x000000ff
        /*05c0*/ 	.word	0x00000048
        /*05c4*/ 	.short	0x010b
        /*05c6*/ 	.byte	0x07
	.zero		1


	//   ....[76]....
        /*05c8*/ 	.word	0x00004740
        /*05cc*/ 	.word	0x000000ff
        /*05d0*/ 	.word	0x00000000
        /*05d4*/ 	.short	0x0101
        /*05d6*/ 	.byte	0x08
	.zero		1


	//   ....[77]....
        /*05d8*/ 	.word	0x00004750
        /*05dc*/ 	.word	0x000000ff
        /*05e0*/ 	.word	0x00000070
        /*05e4*/ 	.short	0x010a
        /*05e6*/ 	.byte	0x07
	.zero		1


	//   ....[78]....
        /*05e8*/ 	.word	0x000048d0
        /*05ec*/ 	.word	0x000000ff
        /*05f0*/ 	.word	0x00000050
        /*05f4*/ 	.short	0x010b
        /*05f6*/ 	.byte	0x07
	.zero		1


	//   ....[79]....
        /*05f8*/ 	.word	0x00004910
        /*05fc*/ 	.word	0x000000ff
        /*0600*/ 	.word	0x00000000
        /*0604*/ 	.short	0x0101
        /*0606*/ 	.byte	0x08
	.zero		1


	//   ....[80]....
        /*0608*/ 	.word	0x00004950
        /*060c*/ 	.word	0x000000ff
        /*0610*/ 	.word	0x00000078
        /*0614*/ 	.short	0x010a
        /*0616*/ 	.byte	0x07
	.zero		1


	//   ....[81]....
        /*0618*/ 	.word	0x00004b90
        /*061c*/ 	.word	0x000000ff
        /*0620*/ 	.word	0x00000058
        /*0624*/ 	.short	0x010b
        /*0626*/ 	.byte	0x07
	.zero		1


	//   ....[82]....
        /*0628*/ 	.word	0x00004bb0
        /*062c*/ 	.word	0x000000ff
        /*0630*/ 	.word	0x00000000
        /*0634*/ 	.short	0x0101
        /*0636*/ 	.byte	0x0d
	.zero		1


	//   ....[83]....
        /*0638*/ 	.word	0x00004be0
        /*063c*/ 	.word	0x000000ff
        /*0640*/ 	.word	0x00000060
        /*0644*/ 	.short	0x010a
        /*0646*/ 	.byte	0x07
	.zero		1


	//   ....[84]....
        /*0648*/ 	.word	0x00004c00
        /*064c*/ 	.word	0x000000ff
        /*0650*/ 	.word	0x00000068
        /*0654*/ 	.short	0x010a
        /*0656*/ 	.byte	0x07
	.zero		1


	//   ....[85]....
        /*0658*/ 	.word	0x00004c20
        /*065c*/ 	.word	0x000000ff
        /*0660*/ 	.word	0x00000070
        /*0664*/ 	.short	0x010a
        /*0666*/ 	.byte	0x07
	.zero		1


	//   ....[86]....
        /*0668*/ 	.word	0x00004c60
        /*066c*/ 	.word	0x00000000
        /*0670*/ 	.word	0x00000078
        /*0674*/ 	.short	0x010a
        /*0676*/ 	.byte	0xff
	.zero		1


	//   ....[87]....
        /*0678*/ 	.word	0x00004f90
        /*067c*/ 	.word	0x00000000
        /*0680*/ 	.word	0x00000090
        /*0684*/ 	.short	0x010a
        /*0686*/ 	.byte	0xff
	.zero		1


	//   ....[88]....
        /*0688*/ 	.word	0x000050a0
        /*068c*/ 	.word	0x00000000
        /*0690*/ 	.word	0x00000000
        /*0694*/ 	.short	0x0101
        /*0696*/ 	.byte	0xff
	.zero		1


	//   ....[89]....
        /*0698*/ 	.word	0x00005af0
        /*069c*/ 	.word	0x000000ff
        /*06a0*/ 	.word	0x00000040
        /*06a4*/ 	.short	0x010a
        /*06a6*/ 	.byte	0x30
	.zero		1


	//   ....[90]....
        /*06a8*/ 	.word	0x00005b30
        /*06ac*/ 	.word	0x00000054
        /*06b0*/ 	.word	0x000000b0
        /*06b4*/ 	.short	0x010a
        /*06b6*/ 	.byte	0xff
	.zero		1


	//   ....[91]....
        /*06b8*/ 	.word	0x00005c20
        /*06bc*/ 	.word	0x000000ff
        /*06c0*/ 	.word	0x00000040
        /*06c4*/ 	.short	0x010a
        /*06c6*/ 	.byte	0x30
	.zero		1


	//   ....[92]....
        /*06c8*/ 	.word	0x00005d10
        /*06cc*/ 	.word	0x00000054
        /*06d0*/ 	.word	0x000000b0
        /*06d4*/ 	.short	0x010a
        /*06d6*/ 	.byte	0xff
	.zero		1


	//   ....[93]....
        /*06d8*/ 	.word	0x000062e0
        /*06dc*/ 	.word	0x00000000
        /*06e0*/ 	.word	0x00000000
        /*06e4*/ 	.short	0x0101
        /*06e6*/ 	.byte	0xff
	.zero		1


	//   ....[94]....
        /*06e8*/ 	.word	0x000062f0
        /*06ec*/ 	.word	0x00000002
        /*06f0*/ 	.word	0x00000040
        /*06f4*/ 	.short	0x010a
        /*06f6*/ 	.byte	0xff
	.zero		1


	//   ....[95]....
        /*06f8*/ 	.word	0x000063d0
        /*06fc*/ 	.word	0x00000002
        /*0700*/ 	.word	0x00000040
        /*0704*/ 	.short	0x010a
        /*0706*/ 	.byte	0xff
	.zero		1


	//   ....[96]....
        /*0708*/ 	.word	0x00006a30
        /*070c*/ 	.word	0x00000010
        /*0710*/ 	.word	0x00000000
        /*0714*/ 	.short	0x0101
        /*0716*/ 	.byte	0xff
	.zero		1


	//   ....[97]....
        /*0718*/ 	.word	0x00006a50
        /*071c*/ 	.word	0x00000000
        /*0720*/ 	.word	0x00000040
        /*0724*/ 	.short	0x010a
        /*0726*/ 	.byte	0xff
	.zero		1


	//   ....[98]....
        /*0728*/ 	.word	0x00006b20
        /*072c*/ 	.word	0x00000000
        /*0730*/ 	.word	0x00000040
        /*0734*/ 	.short	0x010a
        /*0736*/ 	.byte	0xff
	.zero		1


	//   ....[99]....
        /*0738*/ 	.word	0x00007180
        /*073c*/ 	.word	0x00000010
        /*0740*/ 	.word	0x00000000
        /*0744*/ 	.short	0x0101
        /*0746*/ 	.byte	0xff
	.zero		1


	//   ....[100]....
        /*0748*/ 	.word	0x000071a0
        /*074c*/ 	.word	0x00000000
        /*0750*/ 	.word	0x00000040
        /*0754*/ 	.short	0x010a
        /*0756*/ 	.byte	0xff
	.zero		1


	//   ....[101]....
        /*0758*/ 	.word	0x00007270
        /*075c*/ 	.word	0x00000000
        /*0760*/ 	.word	0x00000040
        /*0764*/ 	.short	0x010a
        /*0766*/ 	.byte	0xff
	.zero		1


	//   ....[102]....
        /*0768*/ 	.word	0x000074f0
        /*076c*/ 	.word	0x000000ff
        /*0770*/ 	.word	0x00000000
        /*0774*/ 	.short	0x0101
        /*0776*/ 	.byte	0x05
	.zero		1


	//   ....[103]....
        /*0778*/ 	.word	0x00007930
        /*077c*/ 	.word	0x00000000
        /*0780*/ 	.word	0x00000000
        /*0784*/ 	.short	0x0101
        /*0786*/ 	.byte	0xff
	.zero		1


	//   ....[104]....
        /*0788*/ 	.word	0x00007ba0
        /*078c*/ 	.word	0x000000ff
        /*0790*/ 	.word	0x00000000
        /*0794*/ 	.short	0x0101
        /*0796*/ 	.byte	0x04
	.zero		1


	//   ....[105]....
        /*0798*/ 	.word	0x00007bc0
        /*079c*/ 	.word	0x00000002
        /*07a0*/ 	.word	0x00000100
        /*07a4*/ 	.short	0x010a
        /*07a6*/ 	.byte	0xff
	.zero		1


	//   ....[106]....
        /*07a8*/ 	.word	0x00007c20
        /*07ac*/ 	.word	0x00000002
        /*07b0*/ 	.word	0x00000020
        /*07b4*/ 	.short	0x010a
        /*07b6*/ 	.byte	0xff
	.zero		1


	//   ....[107]....
        /*07b8*/ 	.word	0x00007c80
        /*07bc*/ 	.word	0x00000002
        /*07c0*/ 	.word	0x00000020
        /*07c4*/ 	.short	0x010a
        /*07c6*/ 	.byte	0xff
	.zero		1


	//   ....[108]....
        /*07c8*/ 	.word	0x00007cd0
        /*07cc*/ 	.word	0x00000002
        /*07d0*/ 	.word	0x00000090
        /*07d4*/ 	.short	0x010a
        /*07d6*/ 	.byte	0xff
	.zero		1


	//   ....[109]....
        /*07d8*/ 	.word	0x00007d30
        /*07dc*/ 	.word	0x00000000
        /*07e0*/ 	.word	0x00000000
        /*07e4*/ 	.short	0x010a
        /*07e6*/ 	.byte	0xff
	.zero		1


	//   ....[110]....
        /*07e8*/ 	.word	0x00007d90
        /*07ec*/ 	.word	0x00000000
        /*07f0*/ 	.word	0x00000000
        /*07f4*/ 	.short	0x010a
        /*07f6*/ 	.byte	0xff
	.zero		1


	//   ....[111]....
        /*07f8*/ 	.word	0x00007df0
        /*07fc*/ 	.word	0x00000000
        /*0800*/ 	.word	0x00000000
        /*0804*/ 	.short	0x010a
        /*0806*/ 	.byte	0xff
	.zero		1


	//   ....[112]....
        /*0808*/ 	.word	0x00007e40
        /*080c*/ 	.word	0x00000000
        /*0810*/ 	.word	0x000000f0
        /*0814*/ 	.short	0x010a
        /*0816*/ 	.byte	0xff
	.zero		1


	//   ....[113]....
        /*0818*/ 	.word	0x00007ea0
        /*081c*/ 	.word	0x00000000
        /*0820*/ 	.word	0x000000a0
        /*0824*/ 	.short	0x010a
        /*0826*/ 	.byte	0xff
	.zero		1


	//   ....[114]....
        /*0828*/ 	.word	0x00007ef0
        /*082c*/ 	.word	0x00000000
        /*0830*/ 	.word	0x00000090
        /*0834*/ 	.short	0x010a
        /*0836*/ 	.byte	0xff
	.zero		1


	//   ....[115]....
        /*0838*/ 	.word	0x00007f50
        /*083c*/ 	.word	0x00000000
        /*0840*/ 	.word	0x000000a0
        /*0844*/ 	.short	0x010a
        /*0846*/ 	.byte	0xff
	.zero		1


	//   ....[116]....
        /*0848*/ 	.word	0x00007fa0
        /*084c*/ 	.word	0x00000000
        /*0850*/ 	.word	0x00000090
        /*0854*/ 	.short	0x010a
        /*0856*/ 	.byte	0xff
	.zero		1


	//   ....[117]....
        /*0858*/ 	.word	0x00008000
        /*085c*/ 	.word	0x00000002
        /*0860*/ 	.word	0x000000d0
        /*0864*/ 	.short	0x010a
        /*0866*/ 	.byte	0xff
	.zero		1


	//   ....[118]....
        /*0868*/ 	.word	0x00008060
        /*086c*/ 	.word	0x00000000
        /*0870*/ 	.word	0x00000000
        /*0874*/ 	.short	0x010a
        /*0876*/ 	.byte	0xff
	.zero		1


	//   ....[119]....
        /*0878*/ 	.word	0x000080c0
        /*087c*/ 	.word	0x00000000
        /*0880*/ 	.word	0x00000000
        /*0884*/ 	.short	0x010a
        /*0886*/ 	.byte	0xff
	.zero		1


	//   ....[120]....
        /*0888*/ 	.word	0x00008120
        /*088c*/ 	.word	0x00000000
        /*0890*/ 	.word	0x00000000
        /*0894*/ 	.short	0x010a
        /*0896*/ 	.byte	0xff
	.zero		1


	//   ....[121]....
        /*0898*/ 	.word	0x00008180
        /*089c*/ 	.word	0x00000000
        /*08a0*/ 	.word	0x00000000
        /*08a4*/ 	.short	0x010a
        /*08a6*/ 	.byte	0xff
	.zero		1


	//   ....[122]....
        /*08a8*/ 	.word	0x000081e0
        /*08ac*/ 	.word	0x00000000
        /*08b0*/ 	.word	0x00000000
        /*08b4*/ 	.short	0x010a
        /*08b6*/ 	.byte	0xff
	.zero		1


	//   ....[123]....
        /*08b8*/ 	.word	0x00008230
        /*08bc*/ 	.word	0x00000000
        /*08c0*/ 	.word	0x00000090
        /*08c4*/ 	.short	0x010a
        /*08c6*/ 	.byte	0xff
	.zero		1


	//   ....[124]....
        /*08c8*/ 	.word	0x00008290
        /*08cc*/ 	.word	0x00000000
        /*08d0*/ 	.word	0x00000088
        /*08d4*/ 	.short	0x010a
        /*08d6*/ 	.byte	0xff
	.zero		1


	//   ....[125]....
        /*08d8*/ 	.word	0x000082f0
        /*08dc*/ 	.word	0x00000000
        /*08e0*/ 	.word	0x00000060
        /*08e4*/ 	.short	0x010a
        /*08e6*/ 	.byte	0xff
	.zero		1


	//   ....[126]....
        /*08e8*/ 	.word	0x00008350
        /*08ec*/ 	.word	0x00000000
        /*08f0*/ 	.word	0x00000068
        /*08f4*/ 	.short	0x010a
        /*08f6*/ 	.byte	0xff
	.zero		1


	//   ....[127]....
        /*08f8*/ 	.word	0x000083b0
        /*08fc*/ 	.word	0x00000000
        /*0900*/ 	.word	0x00000070
        /*0904*/ 	.short	0x010a
        /*0906*/ 	.byte	0xff
	.zero		1


	//   ....[128]....
        /*0908*/ 	.word	0x00008410
        /*090c*/ 	.word	0x00000000
        /*0910*/ 	.word	0x00000078
        /*0914*/ 	.short	0x010a
        /*0916*/ 	.byte	0xff
	.zero		1


	//   ....[129]....
        /*0918*/ 	.word	0x00008470
        /*091c*/ 	.word	0x00000000
        /*0920*/ 	.word	0x00000060
        /*0924*/ 	.short	0x010a
        /*0926*/ 	.byte	0xff
	.zero		1


	//   ....[130]....
        /*0928*/ 	.word	0x000084d0
        /*092c*/ 	.word	0x00000000
        /*0930*/ 	.word	0x00000068
        /*0934*/ 	.short	0x010a
        /*0936*/ 	.byte	0xff
	.zero		1


	//   ....[131]....
        /*0938*/ 	.word	0x00008530
        /*093c*/ 	.word	0x00000000
        /*0940*/ 	.word	0x00000070
        /*0944*/ 	.short	0x010a
        /*0946*/ 	.byte	0xff
	.zero		1


	//   ....[132]....
        /*0948*/ 	.word	0x00008580
        /*094c*/ 	.word	0x00000000
        /*0950*/ 	.word	0x00000090
        /*0954*/ 	.short	0x010a
        /*0956*/ 	.byte	0xff
	.zero		1


	//   ....[133]....
        /*0958*/ 	.word	0x000085e0
        /*095c*/ 	.word	0x00000002
        /*0960*/ 	.word	0x00000040
        /*0964*/ 	.short	0x010a
        /*0966*/ 	.byte	0xff
	.zero		1


	//   ....[134]....
        /*0968*/ 	.word	0x00008630
        /*096c*/ 	.word	0x00000054
        /*0970*/ 	.word	0x000000b0
        /*0974*/ 	.short	0x010a
        /*0976*/ 	.byte	0xff
	.zero		1


	//   ....[135]....
        /*0978*/ 	.word	0x00008680
        /*097c*/ 	.word	0x00000002
        /*0980*/ 	.word	0x00000040
        /*0984*/ 	.short	0x010a
        /*0986*/ 	.byte	0xff
	.zero		1


	//   ....[136]....
        /*0988*/ 	.word	0x000086d0
        /*098c*/ 	.word	0x00000000
        /*0990*/ 	.word	0x00000040
        /*0994*/ 	.short	0x010a
        /*0996*/ 	.byte	0xff
	.zero		1


	//   ....[137]....
        /*0998*/ 	.word	0x00008720
        /*099c*/ 	.word	0x00000000
        /*09a0*/ 	.word	0x00000040
        /*09a4*/ 	.short	0x010a
        /*09a6*/ 	.byte	0xff
	.zero		1


	//----- nvinfo : EIATTR_NUM_MBARRIERS
	.align		4
.L_47:
        /*09a8*/ 	.byte	0x03, 0x38
        /*09aa*/ 	.short	0x0022


	//----- nvinfo : EIATTR_EXIT_INSTR_OFFSETS
	.align		4
        /*09ac*/ 	.byte	0x04, 0x1c
        /*09ae*/ 	.short	(.L_49 - .L_48)


	//   ....[0]....
.L_48:
        /*09b0*/ 	.word	0x00002660


	//   ....[1]....
        /*09b4*/ 	.word	0x00002b50


	//   ....[2]....
        /*09b8*/ 	.word	0x00002bb0


	//   ....[3]....
        /*09bc*/ 	.word	0x00003c70


	//   ....[4]....
        /*09c0*/ 	.word	0x00004c90


	//   ....[5]....
        /*09c4*/ 	.word	0x00004cd0


	//   ....[6]....
        /*09c8*/ 	.word	0x00007a90


	//   ....[7]....
        /*09cc*/ 	.word	0x00007b10


	//   ....[8]....
        /*09d0*/ 	.word	0x00007b40


	//   ....[9]....
        /*09d4*/ 	.word	0x00007bb0


	//----- nvinfo : EIATTR_MAX_THREADS
	.align		4
.L_49:
        /*09d8*/ 	.byte	0x04, 0x05
        /*09da*/ 	.short	(.L_51 - .L_50)
.L_50:
        /*09dc*/ 	.word	0x00000100
        /*09e0*/ 	.word	0x00000001
        /*09e4*/ 	.word	0x00000001


	//----- nvinfo : EIATTR_CRS_STACK_SIZE
	.align		4
.L_51:
        /*09e8*/ 	.byte	0x04, 0x1e
        /*09ea*/ 	.short	(.L_53 - .L_52)
.L_52:
        /*09ec*/ 	.word	0x00000000


	//----- nvinfo : EIATTR_CBANK_PARAM_SIZE
	.align		4
.L_53:
        /*09f0*/ 	.byte	0x03, 0x19
        /*09f2*/ 	.short	0x0800


	//----- nvinfo : EIATTR_PARAM_CBANK
	.align		4
        /*09f4*/ 	.byte	0x04, 0x0a
        /*09f6*/ 	.short	(.L_55 - .L_54)
	.align		4
.L_54:
        /*09f8*/ 	.word	index@(.nv.constant0._ZN7cutlass13device_kernelINS_4gemm6kernel13GemmUniversalIN4cute5tupleIJiiiiEEENS1_10collective13CollectiveMmaINS1_35MainloopSm100TmaUmmaWarpSpecializedILi4ELi2ELi4ENS5_IJNS4_1CILi1EEESB_SB_EEEEENS5_IJNSA_ILi128EEENSA_ILi64EEESF_EEEfNS5_IJlSB_lEEEfSH_NS4_8TiledMMAINS4_8MMA_AtomIJNS4_17SM100_MMA_TF32_SSINS_10tfloat32_tESL_fLi128ELi64ELNS4_4UMMA5MajorE0ELSN_0ELNSM_7ScaleInE0ELSO_0EEEEEENS4_6LayoutISC_NS5_IJNSA_ILi0EEESS_SS_EEEEENS5_IJNS4_10UnderscoreESV_SV_EEEEENS4_13SM90_TMA_LOADENS4_14ComposedLayoutINS4_7SwizzleILi3ELi4ELi3EEENS4_18smem_ptr_flag_bitsILi32EEENSR_INS5_IJNSA_ILi8EEENSA_ILi32EEEEEENS5_IJS15_SB_EEEEEEEvNS4_8identityESY_S19_vS1A_EENS_8epilogue10collective18CollectiveEpilogueINS1C_23Sm100TmaWarpSpecializedILi4ELi2ELi16ELb1ELb0EEEJSG_NS5_IJNSR_ISE_SB_EENSR_INSA_ILi16EEESB_EEEEEfSH_fSH_NS1C_6fusion15FusionCallbacksIS1G_NS1L_17LinearCombinationIffffLNS_15FloatRoundStyleE2EEESG_S1K_JEEENS4_5SM1004TMEM4LOAD26SM100_TMEM_LOAD_32dp32b16xESY_NSZ_INS10_ILi2ELi4ELi3EEES13_NSR_INS5_IJS14_S1I_EEENS5_IJS1I_SB_EEEEEEENS4_39AutoVectorizingCopyWithAssumedAlignmentILi128EEENS4_14SM90_TMA_STOREES1Z_S21_S21_EEEvvEEEEvNT_6ParamsE)
        /*09fc*/ 	.short	0x0380
        /*09fe*/ 	.short	0x0800


	//----- nvinfo : EIATTR_SW_WAR
	.align		4
.L_55:
        /*0a00*/ 	.byte	0x04, 0x36
        /*0a02*/ 	.short	(.L_57 - .L_56)
.L_56:
        /*0a04*/ 	.word	0x00000008
.L_57:


//--------------------- .nv.callgraph             --------------------------
	.section	.nv.callgraph,"",@"SHT_CUDA_CALLGRAPH"
	.align	4
	.sectionentsize	8
	.align		4
        /*0000*/ 	.word	0x00000000
	.align		4
        /*0004*/ 	.word	0xffffffff
	.align		4
        /*0008*/ 	.word	index@(_ZN7cutlass13device_kernelINS_4gemm6kernel13GemmUniversalIN4cute5tupleIJiiiiEEENS1_10collective13CollectiveMmaINS1_35MainloopSm100TmaUmmaWarpSpecializedILi4ELi2ELi4ENS5_IJNS4_1CILi1EEESB_SB_EEEEENS5_IJNSA_ILi128EEENSA_ILi64EEESF_EEEfNS5_IJlSB_lEEEfSH_NS4_8TiledMMAINS4_8MMA_AtomIJNS4_17SM100_MMA_TF32_SSINS_10tfloat32_tESL_fLi128ELi64ELNS4_4UMMA5MajorE0ELSN_0ELNSM_7ScaleInE0ELSO_0EEEEEENS4_6LayoutISC_NS5_IJNSA_ILi0EEESS_SS_EEEEENS5_IJNS4_10UnderscoreESV_SV_EEEEENS4_13SM90_TMA_LOADENS4_14ComposedLayoutINS4_7SwizzleILi3ELi4ELi3EEENS4_18smem_ptr_flag_bitsILi32EEENSR_INS5_IJNSA_ILi8EEENSA_ILi32EEEEEENS5_IJS15_SB_EEEEEEEvNS4_8identityESY_S19_vS1A_EENS_8epilogue10collective18CollectiveEpilogueINS1C_23Sm100TmaWarpSpecializedILi4ELi2ELi16ELb1ELb0EEEJSG_NS5_IJNSR_ISE_SB_EENSR_INSA_ILi16EEESB_EEEEEfSH_fSH_NS1C_6fusion15FusionCallbacksIS1G_NS1L_17LinearCombinationIffffLNS_15FloatRoundStyleE2EEESG_S1K_JEEENS4_5SM1004TMEM4LOAD26SM100_TMEM_LOAD_32dp32b16xESY_NSZ_INS10_ILi2ELi4ELi3EEES13_NSR_INS5_IJS14_S1I_EEENS5_IJS1I_SB_EEEEEEENS4_39AutoVectorizingCopyWithAssumedAlignmentILi128EEENS4_14SM90_TMA_STOREES1Z_S21_S21_EEEvvEEEEvNT_6ParamsE)
	.align		4
        /*000c*/ 	.word	index@(__assertfail)
	.align		4
        /*0010*/ 	.word	0x00000000
	.align		4
        /*0014*/ 	.word	0xfffffffe
	.align		4
        /*0018*/ 	.word	0x00000000
	.align		4
        /*001c*/ 	.word	0xfffffffd
	.align		4
        /*0020*/ 	.word	0x00000000
	.align		4
        /*0024*/ 	.word	0xfffffffc


//--------------------- .nv.constant4             --------------------------
	.section	.nv.constant4,"a",@progbits
	.align	8
	.align		8
.nv.constant4:
        /*0000*/ 	.dword	__assertfail
	.align		8
        /*0008*/ 	.dword	__unnamed_1
	.align		8
        /*0010*/ 	.dword	__unnamed_2
	.align		8
        /*0018*/ 	.dword	_ZN40_INTERNAL_d21c73b0_4_k_cu_84c025f6_224744cuda3std3__45__cpo5beginE
	.align		8
        /*0020*/ 	.dword	_ZN40_INTERNAL_d21c73b0_4_k_cu_84c025f6_224744cuda3std3__45__cpo3endE
	.align		8
        /*0028*/ 	.dword	_ZN40_INTERNAL_d21c73b0_4_k_cu_84c025f6_224744cuda3std3__45__cpo6cbeginE
	.align		8
        /*0030*/ 	.dword	_ZN40_INTERNAL_d21c73b0_4_k_cu_84c025f6_224744cuda3std3__45__cpo4cendE
	.align		8
        /*0038*/ 	.dword	_ZN40_INTERNAL_d21c73b0_4_k_cu_84c025f6_224744cuda3std3__442_GLOBAL__N__d21c73b0_4_k_cu_84c025f6_224746ignoreE
	.align		8
        /*0040*/ 	.dword	_ZN40_INTERNAL_d21c73b0_4_k_cu_84c025f6_224744cuda3std3__419piecewise_constructE
	.align		8
        /*0048*/ 	.dword	_ZN40_INTERNAL_d21c73b0_4_k_cu_84c025f6_224744cuda3std3__48in_placeE
	.align		8
        /*0050*/ 	.dword	_ZN40_INTERNAL_d21c73b0_4_k_cu_84c025f6_224744cuda3std6ranges3__45__cpo4swapE
	.align		8
        /*0058*/ 	.dword	_ZN40_INTERNAL_d21c73b0_4_k_cu_84c025f6_224744cuda3std6ranges3__45__cpo9iter_moveE
	.align		8
        /*0060*/ 	.dword	_ZN40_INTERNAL_d21c73b0_4_k_cu_84c025f6_224744cute7productE
	.align		8
        /*0068*/ 	.dword	_ZN40_INTERNAL_d21c73b0_4_k_cu_84c025f6_224744cute1_E
	.align		8
        /*0070*/ 	.dword	$str$25
	.align		8
        /*0078*/ 	.dword	$str$26
	.align		8
        /*0080*/ 	.dword	$str$27
	.align		8
        /*0088*/ 	.dword	$str$28


//--------------------- .text._ZN7cutlass13device_kernelINS_4gemm6kernel13GemmUniversalIN4cute5tupleIJiiiiEEENS1_10collective13CollectiveMmaINS1_35MainloopSm100TmaUmmaWarpSpecializedILi4ELi2ELi4ENS5_IJNS4_1CILi1EEESB_SB_EEEEENS5_IJNSA_ILi128EEENSA_ILi64EEESF_EEEfNS5_IJlSB_lEEEfSH_NS4_8TiledMMAINS4_8MMA_AtomIJNS4_17SM100_MMA_TF32_SSINS_10tfloat32_tESL_fLi128ELi64ELNS4_4UMMA5MajorE0ELSN_0ELNSM_7ScaleInE0ELSO_0EEEEEENS4_6LayoutISC_NS5_IJNSA_ILi0EEESS_SS_EEEEENS5_IJNS4_10UnderscoreESV_SV_EEEEENS4_13SM90_TMA_LOADENS4_14ComposedLayoutINS4_7SwizzleILi3ELi4ELi3EEENS4_18smem_ptr_flag_bitsILi32EEENSR_INS5_IJNSA_ILi8EEENSA_ILi32EEEEEENS5_IJS15_SB_EEEEEEEvNS4_8identityESY_S19_vS1A_EENS_8epilogue10collective18CollectiveEpilogueINS1C_23Sm100TmaWarpSpecializedILi4ELi2ELi16ELb1ELb0EEEJSG_NS5_IJNSR_ISE_SB_EENSR_INSA_ILi16EEESB_EEEEEfSH_fSH_NS1C_6fusion15FusionCallbacksIS1G_NS1L_17LinearCombinationIffffLNS_15FloatRoundStyleE2EEESG_S1K_JEEENS4_5SM1004TMEM4LOAD26SM100_TMEM_LOAD_32dp32b16xESY_NSZ_INS10_ILi2ELi4ELi3EEES13_NSR_INS5_IJS14_S1I_EEENS5_IJS1I_SB_EEEEEEENS4_39AutoVectorizingCopyWithAssumedAlignmentILi128EEENS4_14SM90_TMA_STOREES1Z_S21_S21_EEEvvEEEEvNT_6ParamsE --------------------------
	.section	.text._ZN7cutlass13device_kernelINS_4gemm6kernel13GemmUniversalIN4cute5tupleIJiiiiEEENS1_10collective13CollectiveMmaINS1_35MainloopSm100TmaUmmaWarpSpecializedILi4ELi2ELi4ENS5_IJNS4_1CILi1EEESB_SB_EEEEENS5_IJNSA_ILi128EEENSA_ILi64EEESF_EEEfNS5_IJlSB_lEEEfSH_NS4_8TiledMMAINS4_8MMA_AtomIJNS4_17SM100_MMA_TF32_SSINS_10tfloat32_tESL_fLi128ELi64ELNS4_4UMMA5MajorE0ELSN_0ELNSM_7ScaleInE0ELSO_0EEEEEENS4_6LayoutISC_NS5_IJNSA_ILi0EEESS_SS_EEEEENS5_IJNS4_10UnderscoreESV_SV_EEEEENS4_13SM90_TMA_LOADENS4_14ComposedLayoutINS4_7SwizzleILi3ELi4ELi3EEENS4_18smem_ptr_flag_bitsILi32EEENSR_INS5_IJNSA_ILi8EEENSA_ILi32EEEEEENS5_IJS15_SB_EEEEEEEvNS4_8identityESY_S19_vS1A_EENS_8epilogue10collective18CollectiveEpilogueINS1C_23Sm100TmaWarpSpecializedILi4ELi2ELi16ELb1ELb0EEEJSG_NS5_IJNSR_ISE_SB_EENSR_INSA_ILi16EEESB_EEEEEfSH_fSH_NS1C_6fusion15FusionCallbacksIS1G_NS1L_17LinearCombinationIffffLNS_15FloatRoundStyleE2EEESG_S1K_JEEENS4_5SM1004TMEM4LOAD26SM100_TMEM_LOAD_32dp32b16xESY_NSZ_INS10_ILi2ELi4ELi3EEES13_NSR_INS5_IJS14_S1I_EEENS5_IJS1I_SB_EEEEEEENS4_39AutoVectorizingCopyWithAssumedAlignmentILi128EEENS4_14SM90_TMA_STOREES1Z_S21_S21_EEEvvEEEEvNT_6ParamsE,"ax",@progbits
	.align	128
.text._ZN7cutlass13device_kernelINS_4gemm6kernel13GemmUniversalIN4cute5tupleIJiiiiEEENS1_10collective13CollectiveMmaINS1_35MainloopSm100TmaUmmaWarpSpecializedILi4ELi2ELi4ENS5_IJNS4_1CILi1EEESB_SB_EEEEENS5_IJNSA_ILi128EEENSA_ILi64EEESF_EEEfNS5_IJlSB_lEEEfSH_NS4_8TiledMMAINS4_8MMA_AtomIJNS4_17SM100_MMA_TF32_SSINS_10tfloat32_tESL_fLi128ELi64ELNS4_4UMMA5MajorE0ELSN_0ELNSM_7ScaleInE0ELSO_0EEEEEENS4_6LayoutISC_NS5_IJNSA_ILi0EEESS_SS_EEEEENS5_IJNS4_10UnderscoreESV_SV_EEEEENS4_13SM90_TMA_LOADENS4_14ComposedLayoutINS4_7SwizzleILi3ELi4ELi3EEENS4_18smem_ptr_flag_bitsILi32EEENSR_INS5_IJNSA_ILi8EEENSA_ILi32EEEEEENS5_IJS15_SB_EEEEEEEvNS4_8identityESY_S19_vS1A_EENS_8epilogue10collective18CollectiveEpilogueINS1C_23Sm100TmaWarpSpecializedILi4ELi2ELi16ELb1ELb0EEEJSG_NS5_IJNSR_ISE_SB_EENSR_INSA_ILi16EEESB_EEEEEfSH_fSH_NS1C_6fusion15FusionCallbacksIS1G_NS1L_17LinearCombinationIffffLNS_15FloatRoundStyleE2EEESG_S1K_JEEENS4_5SM1004TMEM4LOAD26SM100_TMEM_LOAD_32dp32b16xESY_NSZ_INS10_ILi2ELi4ELi3EEES13_NSR_INS5_IJS14_S1I_EEENS5_IJS1I_SB_EEEEEEENS4_39AutoVectorizingCopyWithAssumedAlignmentILi128EEENS4_14SM90_TMA_STOREES1Z_S21_S21_EEEvvEEEEvNT_6ParamsE:
        .type           _ZN7cutlass13device_kernelINS_4gemm6kernel13GemmUniversalIN4cute5tupleIJiiiiEEENS1_10collective13CollectiveMmaINS1_35MainloopSm100TmaUmmaWarpSpecializedILi4ELi2ELi4ENS5_IJNS4_1CILi1EEESB_SB_EEEEENS5_IJNSA_ILi128EEENSA_ILi64EEESF_EEEfNS5_IJlSB_lEEEfSH_NS4_8TiledMMAINS4_8MMA_AtomIJNS4_17SM100_MMA_TF32_SSINS_10tfloat32_tESL_fLi128ELi64ELNS4_4UMMA5MajorE0ELSN_0ELNSM_7ScaleInE0ELSO_0EEEEEENS4_6LayoutISC_NS5_IJNSA_ILi0EEESS_SS_EEEEENS5_IJNS4_10UnderscoreESV_SV_EEEEENS4_13SM90_TMA_LOADENS4_14ComposedLayoutINS4_7SwizzleILi3ELi4ELi3EEENS4_18smem_ptr_flag_bitsILi32EEENSR_INS5_IJNSA_ILi8EEENSA_ILi32EEEEEENS5_IJS15_SB_EEEEEEEvNS4_8identityESY_S19_vS1A_EENS_8epilogue10collective18CollectiveEpilogueINS1C_23Sm100TmaWarpSpecializedILi4ELi2ELi16ELb1ELb0EEEJSG_NS5_IJNSR_ISE_SB_EENSR_INSA_ILi16EEESB_EEEEEfSH_fSH_NS1C_6fusion15FusionCallbacksIS1G_NS1L_17LinearCombinationIffffLNS_15FloatRoundStyleE2EEESG_S1K_JEEENS4_5SM1004TMEM4LOAD26SM100_TMEM_LOAD_32dp32b16xESY_NSZ_INS10_ILi2ELi4ELi3EEES13_NSR_INS5_IJS14_S1I_EEENS5_IJS1I_SB_EEEEEEENS4_39AutoVectorizingCopyWithAssumedAlignmentILi128EEENS4_14SM90_TMA_STOREES1Z_S21_S21_EEEvvEEEEvNT_6ParamsE,@function
        .size           _ZN7cutlass13device_kernelINS_4gemm6kernel13GemmUniversalIN4cute5tupleIJiiiiEEENS1_10collective13CollectiveMmaINS1_35MainloopSm100TmaUmmaWarpSpecializedILi4ELi2ELi4ENS5_IJNS4_1CILi1EEESB_SB_EEEEENS5_IJNSA_ILi128EEENSA_ILi64EEESF_EEEfNS5_IJlSB_lEEEfSH_NS4_8TiledMMAINS4_8MMA_AtomIJNS4_17SM100_MMA_TF32_SSINS_10tfloat32_tESL_fLi128ELi64ELNS4_4UMMA5MajorE0ELSN_0ELNSM_7ScaleInE0ELSO_0EEEEEENS4_6LayoutISC_NS5_IJNSA_ILi0EEESS_SS_EEEEENS5_IJNS4_10UnderscoreESV_SV_EEEEENS4_13SM90_TMA_LOADENS4_14ComposedLayoutINS4_7SwizzleILi3ELi4ELi3EEENS4_18smem_ptr_flag_bitsILi32EEENSR_INS5_IJNSA_ILi8EEENSA_ILi32EEEEEENS5_IJS15_SB_EEEEEEEvNS4_8identityESY_S19_vS1A_EENS_8epilogue10collective18CollectiveEpilogueINS1C_23Sm100TmaWarpSpecializedILi4ELi2ELi16ELb1ELb0EEEJSG_NS5_IJNSR_ISE_SB_EENSR_INSA_ILi16EEESB_EEEEEfSH_fSH_NS1C_6fusion15FusionCallbacksIS1G_NS1L_17LinearCombinationIffffLNS_15FloatRoundStyleE2EEESG_S1K_JEEENS4_5SM1004TMEM4LOAD26SM100_TMEM_LOAD_32dp32b16xESY_NSZ_INS10_ILi2ELi4ELi3EEES13_NSR_INS5_IJS14_S1I_EEENS5_IJS1I_SB_EEEEEEENS4_39AutoVectorizingCopyWithAssumedAlignmentILi128EEENS4_14SM90_TMA_STOREES1Z_S21_S21_EEEvvEEEEvNT_6ParamsE,(.L_x_176 - _ZN7cutlass13device_kernelINS_4gemm6kernel13GemmUniversalIN4cute5tupleIJiiiiEEENS1_10collective13CollectiveMmaINS1_35MainloopSm100TmaUmmaWarpSpecializedILi4ELi2ELi4ENS5_IJNS4_1CILi1EEESB_SB_EEEEENS5_IJNSA_ILi128EEENSA_ILi64EEESF_EEEfNS5_IJlSB_lEEEfSH_NS4_8TiledMMAINS4_8MMA_AtomIJNS4_17SM100_MMA_TF32_SSINS_10tfloat32_tESL_fLi128ELi64ELNS4_4UMMA5MajorE0ELSN_0ELNSM_7ScaleInE0ELSO_0EEEEEENS4_6LayoutISC_NS5_IJNSA_ILi0EEESS_SS_EEEEENS5_IJNS4_10UnderscoreESV_SV_EEEEENS4_13SM90_TMA_LOADENS4_14ComposedLayoutINS4_7SwizzleILi3ELi4ELi3EEENS4_18smem_ptr_flag_bitsILi32EEENSR_INS5_IJNSA_ILi8EEENSA_ILi32EEEEEENS5_IJS15_SB_EEEEEEEvNS4_8identityESY_S19_vS1A_EENS_8epilogue10collective18CollectiveEpilogueINS1C_23Sm100TmaWarpSpecializedILi4ELi2ELi16ELb1ELb0EEEJSG_NS5_IJNSR_ISE_SB_EENSR_INSA_ILi16EEESB_EEEEEfSH_fSH_NS1C_6fusion15FusionCallbacksIS1G_NS1L_17LinearCombinationIffffLNS_15FloatRoundStyleE2EEESG_S1K_JEEENS4_5SM1004TMEM4LOAD26SM100_TMEM_LOAD_32dp32b16xESY_NSZ_INS10_ILi2ELi4ELi3EEES13_NSR_INS5_IJS14_S1I_EEENS5_IJS1I_SB_EEEEEEENS4_39AutoVectorizingCopyWithAssumedAlignmentILi128EEENS4_14SM90_TMA_STOREES1Z_S21_S21_EEEvvEEEEvNT_6ParamsE)
        .other          _ZN7cutlass13device_kernelINS_4gemm6kernel13GemmUniversalIN4cute5tupleIJiiiiEEENS1_10collective13CollectiveMmaINS1_35MainloopSm100TmaUmmaWarpSpecializedILi4ELi2ELi4ENS5_IJNS4_1CILi1EEESB_SB_EEEEENS5_IJNSA_ILi128EEENSA_ILi64EEESF_EEEfNS5_IJlSB_lEEEfSH_NS4_8TiledMMAINS4_8MMA_AtomIJNS4_17SM100_MMA_TF32_SSINS_10tfloat32_tESL_fLi128ELi64ELNS4_4UMMA5MajorE0ELSN_0ELNSM_7ScaleInE0ELSO_0EEEEEENS4_6LayoutISC_NS5_IJNSA_ILi0EEESS_SS_EEEEENS5_IJNS4_10UnderscoreESV_SV_EEEEENS4_13SM90_TMA_LOADENS4_14ComposedLayoutINS4_7SwizzleILi3ELi4ELi3EEENS4_18smem_ptr_flag_bitsILi32EEENSR_INS5_IJNSA_ILi8EEENSA_ILi32EEEEEENS5_IJS15_SB_EEEEEEEvNS4_8identityESY_S19_vS1A_EENS_8epilogue10collective18CollectiveEpilogueINS1C_23Sm100TmaWarpSpecializedILi4ELi2ELi16ELb1ELb0EEEJSG_NS5_IJNSR_ISE_SB_EENSR_INSA_ILi16EEESB_EEEEEfSH_fSH_NS1C_6fusion15FusionCallbacksIS1G_NS1L_17LinearCombinationIffffLNS_15FloatRoundStyleE2EEESG_S1K_JEEENS4_5SM1004TMEM4LOAD26SM100_TMEM_LOAD_32dp32b16xESY_NSZ_INS10_ILi2ELi4ELi3EEES13_NSR_INS5_IJS14_S1I_EEENS5_IJS1I_SB_EEEEEEENS4_39AutoVectorizingCopyWithAssumedAlignmentILi128EEENS4_14SM90_TMA_STOREES1Z_S21_S21_EEEvvEEEEvNT_6ParamsE,@"STO_CUDA_ENTRY STV_DEFAULT"
_ZN7cutlass13device_kernelINS_4gemm6kernel13GemmUniversalIN4cute5tupleIJiiiiEEENS1_10collective13CollectiveMmaINS1_35MainloopSm100TmaUmmaWarpSpecializedILi4ELi2ELi4ENS5_IJNS4_1CILi1EEESB_SB_EEEEENS5_IJNSA_ILi128EEENSA_ILi64EEESF_EEEfNS5_IJlSB_lEEEfSH_NS4_8TiledMMAINS4_8MMA_AtomIJNS4_17SM100_MMA_TF32_SSINS_10tfloat32_tESL_fLi128ELi64ELNS4_4UMMA5MajorE0ELSN_0ELNSM_7ScaleInE0ELSO_0EEEEEENS4_6LayoutISC_NS5_IJNSA_ILi0EEESS_SS_EEEEENS5_IJNS4_10UnderscoreESV_SV_EEEEENS4_13SM90_TMA_LOADENS4_14ComposedLayoutINS4_7SwizzleILi3ELi4ELi3EEENS4_18smem_ptr_flag_bitsILi32EEENSR_INS5_IJNSA_ILi8EEENSA_ILi32EEEEEENS5_IJS15_SB_EEEEEEEvNS4_8identityESY_S19_vS1A_EENS_8epilogue10collective18CollectiveEpilogueINS1C_23Sm100TmaWarpSpecializedILi4ELi2ELi16ELb1ELb0EEEJSG_NS5_IJNSR_ISE_SB_EENSR_INSA_ILi16EEESB_EEEEEfSH_fSH_NS1C_6fusion15FusionCallbacksIS1G_NS1L_17LinearCombinationIffffLNS_15FloatRoundStyleE2EEESG_S1K_JEEENS4_5SM1004TMEM4LOAD26SM100_TMEM_LOAD_32dp32b16xESY_NSZ_INS10_ILi2ELi4ELi3EEES13_NSR_INS5_IJS14_S1I_EEENS5_IJS1I_SB_EEEEEEENS4_39AutoVectorizingCopyWithAssumedAlignmentILi128EEENS4_14SM90_TMA_STOREES1Z_S21_S21_EEEvvEEEEvNT_6ParamsE:
[----:B------:R-:W1:Y:S01]  /*0000*/  LDC R1, c[0x0][0x37c] ;  /* 0x0000df00ff017b82 */ /* 0x000e620000000800 */
[----:B------:R-:W2:Y:S01]  /*0010*/  S2R R77, SR_TID.X ;  /* 0x00000000004d7919 */ /* 0x000ea20000002100 */
[----:B------:R-:W3:Y:S01]  /*0020*/  LDCU.64 UR4, c[0x0][0x890] ;  /* 0x00011200ff0477ac */ /* 0x000ee20008000a00 */
[----:B------:R-:W-:Y:S02]  /*0030*/  PRMT R64, RZ, 0x7610, R64 ;  /* 0x00007610ff407816 */ /* 0x000fe40000000040 */
[----:B------:R-:W-:Y:S01]  /*0040*/  ELECT P5, URZ, PT ;  /* 0x0000000000ff782f */ /* 0x000fe200038a0000 */
[----:B------:R-:W4:Y:S01]  /*0050*/  LDCU.64 UR46, c[0x0][0x358] ;  /* 0x00006b00ff2e77ac */ /* 0x000f220008000a00 */
[----:B---3--:R-:W-:-:S04]  /*0060*/  UISETP.NE.U32.AND UP0, UPT, UR4, URZ, UPT ;  /* 0x000000ff0400728c */ /* 0x008fc8000bf05070 */
[----:B------:R-:W-:Y:S01]  /*0070*/  UISETP.NE.AND.EX UP0, UPT, UR5, URZ, UPT, UP0 ;  /* 0x000000ff0500728c */ /* 0x000fe2000bf05300 */
[----:B--2---:R-:W-:-:S05]  /*0080*/  SHF.R.U32.HI R68, RZ, 0x5, R77 ;  /* 0x00000005ff447819 */ /* 0x004fca000001164d */
[----:B------:R-:W2:Y:S02]  /*0090*/  SHFL.IDX PT, R0, R68, RZ, 0x1f ;  /* 0x00001fff44007589 */ /* 0x000ea400000e0000 */
[----:B--2---:R-:W-:Y:S01]  /*00a0*/  R2UR UR8, R0 ;  /* 0x00000000000872ca */ /* 0x004fe200000e0000 */
[----:B-1--4-:R-:W-:-:S14]  /*00b0*/  BRA.U UP0, `(.L_x_0) ;  /* 0x00000001002c7547 */ /* 0x012fdc000b800000 */
[----:B------:R-:W1:Y:S02]  /*00c0*/  LDCU.64 UR6, c[0x0][0x888] ;  /* 0x00011100ff0677ac */ /* 0x000e640008000a00 */
[----:B-1----:R-:W-:-:S04]  /*00d0*/  UISETP.NE.U32.AND UP0, UPT, UR6, URZ, UPT ;  /* 0x000000ff0600728c */ /* 0x002fc8000bf05070 */
[----:B------:R-:W-:-:S09]  /*00e0*/  UISETP.NE.AND.EX UP0, UPT, UR7, URZ, UPT, UP0 ;  /* 0x000000ff0700728c */ /* 0x000fd2000bf05300 */
[----:B------:R-:W-:Y:S05]  /*00f0*/  BRA.U !UP0, `(.L_x_1) ;  /* 0x0000000108107547 */ /* 0x000fea000b800000 */
[----:B------:R-:W1:Y:S02]  /*0100*/  LDC.64 R2, c[0x0][0x888] ;  /* 0x00022200ff027b82 */ /* 0x000e640000000a00 */
[----:B-1----:R1:W5:Y:S01]  /*0110*/  LDG.E R35, desc[UR46][R2.64] ;  /* 0x0000002e02237981 */ /* 0x002362000c1e1900 */
[----:B------:R-:W-:Y:S01]  /*0120*/  HFMA2 R64, -RZ, RZ, 0, 5.9604644775390625e-08 ;  /* 0x00000001ff407431 */ /* 0x000fe200000001ff */
[----:B------:R-:W-:Y:S05]  /*0130*/  BRA `(.L_x_0) ;  /* 0x00000000000c7947 */ /* 0x000fea0003800000 */
.L_x_1:
[----:B------:R-:W1:Y:S01]  /*0140*/  LDCU UR6, c[0x0][0x880] ;  /* 0x00011000ff0677ac */ /* 0x000e620008000800 */
[----:B------:R-:W-:Y:S01]  /*0150*/  HFMA2 R64, -RZ, RZ, 0, 5.9604644775390625e-08 ;  /* 0x00000001ff407431 */ /* 0x000fe200000001ff */
[----:B-1----:R-:W-:-:S07]  /*0160*/  MOV R35, UR6 ;  /* 0x0000000600237c02 */ /* 0x002fce0008000f00 */
.L_x_0:
[----:B------:R-:W2:Y:S02]  /*0170*/  LDCU.64 UR6, c[0x0][0x8b0] ;  /* 0x00011600ff0677ac */ /* 0x000ea40008000a00 */
[----:B--2---:R-:W-:-:S04]  /*0180*/  UISETP.NE.U32.AND UP0, UPT, UR6, URZ, UPT ;  /* 0x000000ff0600728c */ /* 0x004fc8000bf05070 */
[----:B------:R-:W-:-:S09]  /*0190*/  UISETP.NE.AND.EX UP0, UPT, UR7, URZ, UPT, UP0 ;  /* 0x000000ff0700728c */ /* 0x000fd2000bf05300 */
[----:B------:R-:W-:Y:S05]  /*01a0*/  BRA.U UP0, `(.L_x_2) ;  /* 0x0000000100247547 */ /* 0x000fea000b800000 */
[----:B------:R-:W2:Y:S02]  /*01b0*/  LDCU.64 UR6, c[0x0][0x8a8] ;  /* 0x00011500ff0677ac */ /* 0x000ea40008000a00 */
[----:B--2---:R-:W-:-:S04]  /*01c0*/  UISETP.NE.U32.AND UP0, UPT, UR6, URZ, UPT ;  /* 0x000000ff0600728c */ /* 0x004fc8000bf05070 */
[----:B------:R-:W-:-:S09]  /*01d0*/  UISETP.NE.AND.EX UP0, UPT, UR7, URZ, UPT, UP0 ;  /* 0x000000ff0700728c */ /* 0x000fd2000bf05300 */
[----:B------:R-:W-:Y:S05]  /*01e0*/  BRA.U !UP0, `(.L_x_3) ;  /* 0x00000001080c7547 */ /* 0x000fea000b800000 */
[----:B-1----:R-:W1:Y:S02]  /*01f0*/  LDC.64 R2, c[0x0][0x8a8] ;  /* 0x00022a00ff027b82 */ /* 0x002e640000000a00 */
[----:B-1----:R2:W5:Y:S01]  /*0200*/  LDG.E R33, desc[UR46][R2.64] ;  /* 0x0000002e02217981 */ /* 0x002562000c1e1900 */
[----:B------:R-:W-:Y:S05]  /*0210*/  BRA `(.L_x_2) ;  /* 0x0000000000087947 */ /* 0x000fea0003800000 */
.L_x_3:
[----:B------:R-:W2:Y:S02]  /*0220*/  LDCU UR6, c[0x0][0x8a0] ;  /* 0x00011400ff0677ac */ /* 0x000ea40008000800 */
[----:B--2---:R-:W-:Y:S02]  /*0230*/  MOV R33, UR6 ;  /* 0x0000000600217c02 */ /* 0x004fe40008000f00 */
.L_x_2:
[----:B------:R-:W-:Y:S01]  /*0240*/  IMAD.U32 R0, RZ, RZ, UR8 ;  /* 0x00000008ff007e24 */ /* 0x000fe2000f8e00ff */
[----:B------:R-:W-:Y:S04]  /*0250*/  BSSY.RECONVERGENT B0, `(.L_x_4) ;  /* 0x000000c000007945 */ /* 0x000fe80003800200 */
[C---:B------:R-:W-:Y:S02]  /*0260*/  ISETP.NE.OR P1, PT, R0.reuse, 0x1, !P5 ;  /* 0x000000010000780c */ /* 0x040fe40006f25670 */
[----:B------:R-:W-:-:S11]  /*0270*/  ISETP.NE.OR P0, PT, R0, 0x3, !P5 ;  /* 0x000000030000780c */ /* 0x000fd60006f05670 */
[----:B------:R-:W-:Y:S05]  /*0280*/  @P1 BRA `(.L_x_5) ;  /* 0x0000000000201947 */ /* 0x000fea0003800000 */
[----:B------:R-:W3:Y:S02]  /*0290*/  LDCU.64 UR6, c[0x0][0x348] ;  /* 0x00006900ff0677ac */ /* 0x000ee40008000a00 */
[----:B---3--:R-:W-:Y:S02]  /*02a0*/  UIADD3 UR10, UP1, UPT, UR6, 0x80, URZ ;  /* 0x00000080060a7890 */ /* 0x008fe4000ff3e0ff */
[----:B------:R-:W-:Y:S02]  /*02b0*/  UIADD3 UR6, UP0, UPT, UR6, 0x180, URZ ;  /* 0x0000018006067890 */ /* 0x000fe4000ff1e0ff */
[----:B------:R-:W-:Y:S02]  /*02c0*/  UIADD3.X UR11, UPT, UPT, URZ, UR7, URZ, UP1, !UPT ;  /* 0x00000007ff0b7290 */ /* 0x000fe40008ffe4ff */
[----:B------:R-:W-:-:S07]  /*02d0*/  UIADD3.X UR7, UPT, UPT, URZ, UR7, URZ, UP0, !UPT ;  /* 0x00000007ff077290 */ /* 0x000fce00087fe4ff */
[----:B------:R3:W-:Y:S02]  /*02e0*/  UTMACCTL.PF [UR10] ;  /* 0x000000000a0079b9 */ /* 0x0007e40008040000 */
[----:B------:R3:W-:Y:S02]  /*02f0*/  UTMACCTL.PF [UR6] ;  /* 0x00000000060079b9 */ /* 0x0007e40008040000 */
[----:B---3--:R-:W-:Y:S01]  /*0300*/  NOP ;  /* 0x0000000000007918 */ /* 0x008fe20000000000 */
.L_x_5:
[----:B------:R-:W-:Y:S05]  /*0310*/  BSYNC.RECONVERGENT B0 ;  /* 0x0000000000007941 */ /* 0x000fea0003800200 */
.L_x_4:
[----:B------:R-:W-:Y:S04]  /*0320*/  BSSY.RECONVERGENT B0, `(.L_x_6) ;  /* 0x000000a000007945 */ /* 0x000fe80003800200 */
        /* <DEDUP_REMOVED lines=9> */
.L_x_7:
[----:B------:R-:W-:Y:S05]  /*03c0*/  BSYNC.RECONVERGENT B0 ;  /* 0x0000000000007941 */ /* 0x000fea0003800200 */
.L_x_6:
[----:B------:R-:W3:Y:S01]  /*03d0*/  LDCU.64 UR6, c[0x0][0x888] ;  /* 0x00011100ff0677ac */ /* 0x000ee20008000a00 */
[----:B------:R-:W-:Y:S02]  /*03e0*/  UISETP.EQ.U32.AND UP1, UPT, UR4, URZ, UPT ;  /* 0x000000ff0400728c */ /* 0x000fe4000bf22070 */
[----:B------:R-:W-:Y:S02]  /*03f0*/  UPLOP3.LUT UP2, UPT, UPT, UPT, UPT, 0x80, 0x8 ;  /* 0x000000000008789c */ /* 0x000fe40003f4f070 */
[----:B---3--:R-:W-:-:S04]  /*0400*/  UISETP.NE.U32.AND UP0, UPT, UR6, URZ, UPT ;  /* 0x000000ff0600728c */ /* 0x008fc8000bf05070 */
[----:B------:R-:W-:-:S04]  /*0410*/  UISETP.NE.AND.EX UP0, UPT, UR7, URZ, UPT, UP0 ;  /* 0x000000ff0700728c */ /* 0x000fc8000bf05300 */
[----:B------:R-:W-:-:S04]  /*0420*/  UISETP.EQ.OR.EX UP3, UPT, UR5, URZ, !UP0, UP1 ;  /* 0x000000ff0500728c */ /* 0x000fc8000c762710 */
[----:B------:R-:W-:-:S05]  /*0430*/  UP2UR UR50, UPR, URZ, 0x8 ;  /* 0x00000008ff327883 */ /* 0x000fca0008000000 */
[----:B------:R-:W-:Y:S07]  /*0440*/  BRA.U !UP3, `(.L_x_8) ;  /* 0x000000010b207547 */ /* 0x000fee000b800000 */
[----:B------:R-:W-:Y:S01]  /*0450*/  UISETP.NE.U32.AND UP2, UPT, UR4, URZ, UPT ;  /* 0x000000ff0400728c */ /* 0x000fe2000bf45070 */
[----:B-----5:R-:W-:Y:S01]  /*0460*/  FSETP.NEU.AND P0, PT, R35, RZ, PT ;  /* 0x000000ff2300720b */ /* 0x020fe20003f0d000 */
[----:B------:R-:W-:Y:S02]  /*0470*/  USEL UR4, URZ, 0xffffffff, UP0 ;  /* 0xffffffffff047887 */ /* 0x000fe40008000000 */
[----:B------:R-:W-:-:S10]  /*0480*/  UISETP.NE.AND.EX UP2, UPT, UR5, URZ, UPT, UP2 ;  /* 0x000000ff0500728c */ /* 0x000fd4000bf45320 */
[----:B------:R-:W-:Y:S01]  /*0490*/  VOTEU.ANY UP1, P0 ;  /* 0x0000000000ff7886 */ /* 0x000fe20000020100 */
[----:B------:R-:W-:-:S04]  /*04a0*/  @!UP2 USEL UR4, URZ, 0xffffffff, UP1 ;  /* 0xffffffffff04a887 */ /* 0x000fc80008800000 */
[----:B------:R-:W-:-:S04]  /*04b0*/  ULOP3.LUT UR4, UR4, 0x1, URZ, 0xc0, !UPT ;  /* 0x0000000104047892 */ /* 0x000fc8000f8ec0ff */
[----:B------:R-:W-:-:S11]  /*04c0*/  UISETP.NE.U32.AND UP2, UPT, UR4, 0x1, UPT ;  /* 0x000000010400788c */ /* 0x000fd6000bf45070 */
.L_x_8:
[----:B-12---:R-:W1:Y:S01]  /*04d0*/  SHFL.IDX PT, R2, R68, RZ, 0x1f ;  /* 0x00001fff44027589 */ /* 0x006e6200000e0000 */
[----:B------:R-:W-:-:S04]  /*04e0*/  UISETP.NE.AND UP1, UPT, UR8, 0x2, UPT ;  /* 0x000000020800788c */ /* 0x000fc8000bf25270 */
[----:B------:R-:W-:Y:S01]  /*04f0*/  USEL UR6, URZ, 0x1, UP1 ;  /* 0x00000001ff067887 */ /* 0x000fe20008800000 */
[----:B-1----:R-:W-:-:S13]  /*0500*/  ISETP.NE.AND P0, PT, R2, RZ, PT ;  /* 0x000000ff0200720c */ /* 0x002fda0003f05270 */
[----:B------:R-:W-:Y:S05]  /*0510*/  @P0 BRA `(.L_x_9) ;  /* 0x0000000000480947 */ /* 0x000fea0003800000 */
[----:B------:R-:W1:Y:S01]  /*0520*/  S2UR UR5, SR_CgaCtaId ;  /* 0x00000000000579c3 */ /* 0x000e620000008800 */
[----:B------:R-:W-:Y:S01]  /*0530*/  UMOV UR7, 0x400 ;  /* 0x0000040000077882 */ /* 0x000fe20000000000 */
[----:B------:R-:W-:Y:S01]  /*0540*/  UMOV UR4, 0x1 ;  /* 0x0000000100047882 */ /* 0x000fe20000000000 */
[----:B------:R-:W-:Y:S01]  /*0550*/  ELECT P0, URZ, PT ;  /* 0x0000000000ff782f */ /* 0x000fe20003800000 */
[----:B------:R-:W-:-:S04]  /*0560*/  UIADD3 UR10, UPT, UPT, -UR4, 0x100000, URZ ;  /* 0x00100000040a7890 */ /* 0x000fc8000fffe1ff */
[----:B------:R-:W-:Y:S02]  /*0570*/  USHF.L.U32 UR11, UR10, 0xb, URZ ;  /* 0x0000000b0a0b7899 */ /* 0x000fe400080006ff */
[----:B------:R-:W-:Y:S02]  /*0580*/  USHF.L.U32 UR10, UR10, 0x1, URZ ;  /* 0x000000010a0a7899 */ /* 0x000fe400080006ff */
[----:B-1----:R-:W-:Y:S01]  /*0590*/  ULEA UR5, UR5, UR7, 0x18 ;  /* 0x0000000705057291 */ /* 0x002fe2000f8ec0ff */
[----:B------:R-:W1:Y:S11]  /*05a0*/  FENCE.VIEW.ASYNC.S ;  /* 0x00000000000073c6 */ /* 0x000e760000000000 */
[----:B-1----:R1:W2:Y:S01]  /*05b0*/  SYNCS.EXCH.64 URZ, [UR5], UR10 ;  /* 0x0000000a05ff75b2 */ /* 0x0022a20008000100 */
[----:B------:R1:W3:Y:S01]  /*05c0*/  SYNCS.EXCH.64 URZ, [UR5+0x20], UR10 ;  /* 0x0000200a05ff75b2 */ /* 0x0002e20008000100 */
[----:B------:R1:W4:Y:S01]  /*05d0*/  SYNCS.EXCH.64 URZ, [UR5+0x8], UR10 ;  /* 0x0000080a05ff75b2 */ /* 0x0003220008000100 */
[----:B------:R1:W1:Y:S01]  /*05e0*/  SYNCS.EXCH.64 URZ, [UR5+0x28], UR10 ;  /* 0x0000280a05ff75b2 */ /* 0x0002620008000100 */
[----:B------:R1:W1:Y:S01]  /*05f0*/  SYNCS.EXCH.64 URZ, [UR5+0x10], UR10 ;  /* 0x0000100a05ff75b2 */ /* 0x0002620008000100 */
[----:B------:R1:W1:Y:S01]  /*0600*/  SYNCS.EXCH.64 URZ, [UR5+0x30], UR10 ;  /* 0x0000300a05ff75b2 */ /* 0x0002620008000100 */
[----:B------:R1:W1:Y:S01]  /*0610*/  SYNCS.EXCH.64 URZ, [UR5+0x18], UR10 ;  /* 0x0000180a05ff75b2 */ /* 0x0002620008000100 */
[----:B------:R1:W1:Y:S01]  /*0620*/  SYNCS.EXCH.64 URZ, [UR5+0x38], UR10 ;  /* 0x0000380a05ff75b2 */ /* 0x0002620008000100 */
[----:B------:R-:W-:Y:S01]  /*0630*/  NOP ;  /* 0x0000000000007918 */ /* 0x000fe20000000000 */
.L_x_9:
[----:B------:R-:W2:Y:S01]  /*0640*/  SHFL.IDX PT, R2, R68, RZ, 0x1f ;  /* 0x00001fff44027589 */ /* 0x000ea200000e0000 */
[----:B------:R-:W-:Y:S01]  /*0650*/  NOP ;  /* 0x0000000000007918 */ /* 0x000fe20000000000 */
[----:B--2---:R-:W-:-:S13]  /*0660*/  ISETP.NE.AND P0, PT, R2, 0x1, PT ;  /* 0x000000010200780c */ /* 0x004fda0003f05270 */
[----:B------:R-:W-:Y:S05]  /*0670*/  @P0 BRA `(.L_x_10) ;  /* 0x0000000000580947 */ /* 0x000fea0003800000 */
[----:B------:R-:W2:Y:S01]  /*0680*/  S2UR UR7, SR_CgaCtaId ;  /* 0x00000000000779c3 */ /* 0x000ea20000008800 */
[----:B------:R-:W-:Y:S01]  /*0690*/  UMOV UR9, 0x400 ;  /* 0x0000040000097882 */ /* 0x000fe20000000000 */
[----:B-1----:R-:W-:Y:S01]  /*06a0*/  UMOV UR5, 0x20 ;  /* 0x0000002000057882 */ /* 0x002fe20000000000 */
[----:B------:R-:W-:Y:S01]  /*06b0*/  UMOV UR4, 0x80 ;  /* 0x0000008000047882 */ /* 0x000fe20000000000 */
[----:B------:R-:W-:-:S04]  /*06c0*/  UIADD3 UR10, UPT, UPT, -UR5, 0x100000, URZ ;  /* 0x00100000050a7890 */ /* 0x000fc8000fffe1ff */
[----:B------:R-:W-:Y:S02]  /*06d0*/  USHF.L.U32 UR11, UR10, 0xb, URZ ;  /* 0x0000000b0a0b7899 */ /* 0x000fe400080006ff */
[----:B------:R-:W-:Y:S02]  /*06e0*/  USHF.L.U32 UR10, UR10, 0x1, URZ ;  /* 0x000000010a0a7899 */ /* 0x000fe400080006ff */
[----:B------:R-:W-:-:S04]  /*06f0*/  UIADD3 UR4, UPT, UPT, -UR4, 0x100000, URZ ;  /* 0x0010000004047890 */ /* 0x000fc8000fffe1ff */
[----:B------:R-:W-:Y:S02]  /*0700*/  USHF.L.U32 UR5, UR4, 0xb, URZ ;  /* 0x0000000b04057899 */ /* 0x000fe400080006ff */
[----:B------:R-:W-:Y:S01]  /*0710*/  USHF.L.U32 UR4, UR4, 0x1, URZ ;  /* 0x0000000104047899 */ /* 0x000fe200080006ff */
[----:B------:R-:W-:Y:S01]  /*0720*/  ELECT P0, URZ, PT ;  /* 0x0000000000ff782f */ /* 0x000fe20003800000 */
[----:B--2---:R-:W-:Y:S01]  /*0730*/  ULEA UR7, UR7, UR9, 0x18 ;  /* 0x0000000907077291 */ /* 0x004fe2000f8ec0ff */
[----:B------:R-:W1:Y:S11]  /*0740*/  FENCE.VIEW.ASYNC.S ;  /* 0x00000000000073c6 */ /* 0x000e760000000000 */
[----:B-1----:R2:W1:Y:S01]  /*0750*/  SYNCS.EXCH.64 URZ, [UR7+0x40], UR10 ;  /* 0x0000400a07ff75b2 */ /* 0x0024620008000100 */
[----:B------:R2:W1:Y:S01]  /*0760*/  SYNCS.EXCH.64 URZ, [UR7+0x60], UR4 ;  /* 0x0000600407ff75b2 */ /* 0x0004620008000100 */
[----:B------:R2:W1:Y:S01]  /*0770*/  SYNCS.EXCH.64 URZ, [UR7+0x48], UR10 ;  /* 0x0000480a07ff75b2 */ /* 0x0004620008000100 */
[----:B------:R2:W1:Y:S01]  /*0780*/  SYNCS.EXCH.64 URZ, [UR7+0x68], UR4 ;  /* 0x0000680407ff75b2 */ /* 0x0004620008000100 */
[----:B------:R2:W1:Y:S01]  /*0790*/  SYNCS.EXCH.64 URZ, [UR7+0x50], UR10 ;  /* 0x0000500a07ff75b2 */ /* 0x0004620008000100 */
[----:B------:R2:W1:Y:S01]  /*07a0*/  SYNCS.EXCH.64 URZ, [UR7+0x70], UR4 ;  /* 0x0000700407ff75b2 */ /* 0x0004620008000100 */
[----:B------:R2:W1:Y:S01]  /*07b0*/  SYNCS.EXCH.64 URZ, [UR7+0x58], UR10 ;  /* 0x0000580a07ff75b2 */ /* 0x0004620008000100 */
[----:B------:R2:W1:Y:S02]  /*07c0*/  SYNCS.EXCH.64 URZ, [UR7+0x78], UR4 ;  /* 0x0000780407ff75b2 */ /* 0x0004640008000100 */
[----:B--2---:R-:W-:Y:S01]  /*07d0*/  NOP ;  /* 0x0000000000007918 */ /* 0x004fe20000000000 */
.L_x_10:
[----:B------:R-:W2:Y:S01]  /*07e0*/  SHFL.IDX PT, R2, R68, RZ, 0x1f ;  /* 0x00001fff44027589 */ /* 0x000ea200000e0000 */
[----:B------:R-:W-:Y:S01]  /*07f0*/  NOP ;  /* 0x0000000000007918 */ /* 0x000fe20000000000 */
[----:B--2---:R-:W-:-:S13]  /*0800*/  ISETP.NE.AND P0, PT, R2, 0x3, PT ;  /* 0x000000030200780c */ /* 0x004fda0003f05270 */
[----:B------:R-:W-:Y:S05]  /*0810*/  @P0 BRA `(.L_x_11) ;  /* 0x0000000000300947 */ /* 0x000fea0003800000 */
[----:B-1----:R-:W1:Y:S01]  /*0820*/  S2UR UR5, SR_CgaCtaId ;  /* 0x00000000000579c3 */ /* 0x002e620000008800 */
        /* <DEDUP_REMOVED lines=8> */
[----:B-1----:R2:W1:Y:S01]  /*08b0*/  SYNCS.EXCH.64 URZ, [UR5+0x80], UR10 ;  /* 0x0000800a05ff75b2 */ /* 0x0024620008000100 */
[----:B------:R2:W1:Y:S02]  /*08c0*/  SYNCS.EXCH.64 URZ, [UR5+0x88], UR10 ;  /* 0x0000880a05ff75b2 */ /* 0x0004640008000100 */
[----:B--2---:R-:W-:Y:S01]  /*08d0*/  NOP ;  /* 0x0000000000007918 */ /* 0x004fe20000000000 */
.L_x_11:
[----:B------:R-:W2:Y:S01]  /*08e0*/  SHFL.IDX PT, R2, R68, RZ, 0x1f ;  /* 0x00001fff44027589 */ /* 0x000ea200000e0000 */
[----:B------:R-:W-:Y:S01]  /*08f0*/  NOP ;  /* 0x0000000000007918 */ /* 0x000fe20000000000 */
[----:B--2---:R-:W-:-:S13]  /*0900*/  ISETP.NE.AND P0, PT, R2, 0x4, PT ;  /* 0x000000040200780c */ /* 0x004fda0003f05270 */
[----:B------:R-:W-:Y:S05]  /*0910*/  @P0 BRA `(.L_x_12) ;  /* 0x00000000004c0947 */ /* 0x000fea0003800000 */
[----:B-1----:R-:W1:Y:S01]  /*0920*/  S2UR UR5, SR_CgaCtaId ;  /* 0x00000000000579c3 */ /* 0x002e620000008800 */
[----:B------:R-:W-:Y:S01]  /*0930*/  UMOV UR9, 0x100 ;  /* 0x0000010000097882 */ /* 0x000fe20000000000 */
[----:B------:R-:W-:Y:S01]  /*0940*/  UMOV UR7, 0x400 ;  /* 0x0000040000077882 */ /* 0x000fe20000000000 */
[----:B------:R-:W-:Y:S01]  /*0950*/  USEL UR9, UR9, 0xe0, UP2 ;  /* 0x000000e009097887 */ /* 0x000fe20009000000 */
[----:B------:R-:W-:Y:S01]  /*0960*/  UMOV UR4, 0x1 ;  /* 0x0000000100047882 */ /* 0x000fe20000000000 */
[----:B------:R-:W-:Y:S01]  /*0970*/  ELECT P0, URZ, PT ;  /* 0x0000000000ff782f */ /* 0x000fe20003800000 */
[----:B------:R-:W-:-:S04]  /*0980*/  UIADD3 UR10, UPT, UPT, -UR4, 0x100000, URZ ;  /* 0x00100000040a7890 */ /* 0x000fc8000fffe1ff */
[----:B------:R-:W-:Y:S02]  /*0990*/  USHF.L.U32 UR11, UR10, 0xb, URZ ;  /* 0x0000000b0a0b7899 */ /* 0x000fe400080006ff */
[----:B------:R-:W-:Y:S02]  /*09a0*/  USHF.L.U32 UR10, UR10, 0x1, URZ ;  /* 0x000000010a0a7899 */ /* 0x000fe400080006ff */
[----:B------:R-:W-:-:S04]  /*09b0*/  UIADD3 UR12, UPT, UPT, -UR9, 0x100000, URZ ;  /* 0x00100000090c7890 */ /* 0x000fc8000fffe1ff */
[----:B------:R-:W-:Y:S02]  /*09c0*/  USHF.L.U32 UR13, UR12, 0xb, URZ ;  /* 0x0000000b0c0d7899 */ /* 0x000fe400080006ff */
[----:B------:R-:W-:Y:S02]  /*09d0*/  USHF.L.U32 UR12, UR12, 0x1, URZ ;  /* 0x000000010c0c7899 */ /* 0x000fe400080006ff */
[----:B-1----:R-:W-:Y:S01]  /*09e0*/  ULEA UR5, UR5, UR7, 0x18 ;  /* 0x0000000705057291 */ /* 0x002fe2000f8ec0ff */
[----:B------:R-:W1:Y:S11]  /*09f0*/  FENCE.VIEW.ASYNC.S ;  /* 0x00000000000073c6 */ /* 0x000e760000000000 */
[----:B-1----:R2:W1:Y:S01]  /*0a00*/  SYNCS.EXCH.64 URZ, [UR5+0x90], UR10 ;  /* 0x0000900a05ff75b2 */ /* 0x0024620008000100 */
[----:B------:R2:W1:Y:S01]  /*0a10*/  SYNCS.EXCH.64 URZ, [UR5+0xa0], UR12 ;  /* 0x0000a00c05ff75b2 */ /* 0x0004620008000100 */
[----:B------:R2:W1:Y:S01]  /*0a20*/  SYNCS.EXCH.64 URZ, [UR5+0x98], UR10 ;  /* 0x0000980a05ff75b2 */ /* 0x0004620008000100 */
[----:B------:R2:W1:Y:S02]  /*0a30*/  SYNCS.EXCH.64 URZ, [UR5+0xa8], UR12 ;  /* 0x0000a80c05ff75b2 */ /* 0x0004640008000100 */
[----:B--2---:R-:W-:Y:S01]  /*0a40*/  NOP ;  /* 0x0000000000007918 */ /* 0x004fe20000000000 */
.L_x_12:
        /* <DEDUP_REMOVED lines=26> */
.L_x_13:
        /* <DEDUP_REMOVED lines=18> */
.L_x_14:
[----:B-1----:R-:W1:Y:S01]  /*0d10*/  S2UR UR5, SR_CTAID.X ;  /* 0x00000000000579c3 */ /* 0x002e620000002500 */
[----:B------:R-:W-:-:S05]  /*0d20*/  CS2R.32 R63, SR_CgaSize ;  /* 0x00000000003f7805 */ /* 0x000fca0000008a00 */
[----:B------:R-:W-:-:S05]  /*0d30*/  IMAD R63, R63, -0xa0, RZ ;  /* 0xffffff603f3f7824 */ /* 0x000fca00078e02ff */
[----:B------:R-:W-:-:S14]  /*0d40*/  R2UR UR9, R63 ;  /* 0x000000003f0972ca */ /* 0x000fdc00000e0000 */
[----:B------:R-:W2:Y:S01]  /*0d50*/  LDCU UR9, c[0x0][UR9+0x2b0] ;  /* 0x00005600090977ac */ /* 0x000ea20008000800 */
[----:B------:R-:W-:Y:S01]  /*0d60*/  NOP ;  /* 0x0000000000007918 */ /* 0x000fe20000000000 */
[----:B------:R-:W-:-:S05]  /*0d70*/  CS2R.32 R63, SR_CgaSize ;  /* 0x00000000003f7805 */ /* 0x000fca0000008a00 */
[----:B------:R-:W-:-:S05]  /*0d80*/  IMAD R63, R63, -0xa0, RZ ;  /* 0xffffff603f3f7824 */ /* 0x000fca00078e02ff */
[----:B------:R-:W-:-:S14]  /*0d90*/  R2UR UR7, R63 ;  /* 0x000000003f0772ca */ /* 0x000fdc00000e0000 */
[----:B------:R-:W3:Y:S01]  /*0da0*/  LDCU UR7, c[0x0][UR7+0x2b4] ;  /* 0x00005680070777ac */ /* 0x000ee20008000800 */
[----:B------:R-:W4:Y:S08]  /*0db0*/  S2UR UR4, SR_CTAID.Y ;  /* 0x00000000000479c3 */ /* 0x000f300000002600 */
[----:B------:R-:W3:Y:S01]  /*0dc0*/  LDC R10, c[0x0][0xb24] ;  /* 0x0002c900ff0a7b82 */ /* 0x000ee20000000800 */
[----:B-1----:R-:W-:-:S02]  /*0dd0*/  I2FP.F32.U32 R63, UR5 ;  /* 0x00000005003f7c45 */ /* 0x002fc40008201000 */
[----:B------:R-:W-:-:S05]  /*0de0*/  CS2R.32 R3, SR_CgaSize ;  /* 0x0000000000037805 */ /* 0x000fca0000008a00 */
[----:B------:R-:W-:-:S06]  /*0df0*/  IMAD R3, R3, -0xa0, RZ ;  /* 0xffffff6003037824 */ /* 0x000fcc00078e02ff */
[----:B------:R-:W1:Y:S01]  /*0e00*/  LDC R3, c[0x0][R3+0x2a0] ;  /* 0x0000a80003037b82 */ /* 0x000e620000000800 */
[----:B------:R-:W-:Y:S01]  /*0e10*/  MOV R15, UR5 ;  /* 0x00000005000f7c02 */ /* 0x000fe20008000f00 */
[----:B--2---:R-:W-:Y:S01]  /*0e20*/  FMUL R63, R63, UR9 ;  /* 0x000000093f3f7c20 */ /* 0x004fe20008400000 */
[----:B----4-:R-:W-:Y:S02]  /*0e30*/  I2FP.F32.U32 R62, UR4 ;  /* 0x00000004003e7c45 */ /* 0x010fe40008201000 */
[----:B------:R-:W-:-:S05]  /*0e40*/  CS2R.32 R2, SR_CgaSize ;  /* 0x0000000000027805 */ /* 0x000fca0000008a00 */
[----:B------:R-:W-:-:S06]  /*0e50*/  IMAD R2, R2, -0xa0, RZ ;  /* 0xffffff6002027824 */ /* 0x000fcc00078e02ff */
[----:B------:R-:W2:Y:S01]  /*0e60*/  LDC R2, c[0x0][R2+0x2a4] ;  /* 0x0000a90002027b82 */ /* 0x000ea20000000800 */
[----:B------:R-:W-:Y:S01]  /*0e70*/  MOV R14, UR4 ;  /* 0x00000004000e7c02 */ /* 0x000fe20008000f00 */
[----:B------:R-:W4:Y:S01]  /*0e80*/  F2I.U32.TRUNC.NTZ R63, R63 ;  /* 0x0000003f003f7305 */ /* 0x000f22000020f000 */
[----:B---3--:R-:W-:-:S05]  /*0e90*/  FMUL R62, R62, UR7 ;  /* 0x000000073e3e7c20 */ /* 0x008fca0008400000 */
[----:B------:R-:W-:Y:S01]  /*0ea0*/  BAR.SYNC.DEFER_BLOCKING 0x0 ;  /* 0x0000000000007b1d */ /* 0x000fe20000010000 */
[----:B------:R-:W-:-:S05]  /*0eb0*/  ISETP.GE.AND P0, PT, R10, 0x1, PT ;  /* 0x000000010a00780c */ /* 0x000fca0003f06270 */
[----:B------:R-:W3:Y:S02]  /*0ec0*/  F2I.U32.TRUNC.NTZ R62, R62 ;  /* 0x0000003e003e7305 */ /* 0x000ee4000020f000 */
[----:B------:R-:W2:Y:S01]  /*0ed0*/  S2UR UR36, SR_CTAID.Z ;  /* 0x00000000002479c3 */ /* 0x000ea20000002700 */
[----:B----4-:R-:W-:-:S05]  /*0ee0*/  IADD3 R63, PT, PT, -R63, RZ, RZ ;  /* 0x000000ff3f3f7210 */ /* 0x010fca0007ffe1ff */
[----:B-1----:R-:W-:Y:S01]  /*0ef0*/  IMAD R63, R3, R63, UR5 ;  /* 0x00000005033f7e24 */ /* 0x002fe2000f8e023f */
[----:B---3--:R-:W-:-:S05]  /*0f00*/  IADD3 R62, PT, PT, -R62, RZ, RZ ;  /* 0x000000ff3e3e7210 */ /* 0x008fca0007ffe1ff */
[----:B--2---:R-:W-:Y:S01]  /*0f10*/  IMAD R62, R2, R62, UR4 ;  /* 0x00000004023e7e24 */ /* 0x004fe2000f8e023e */
[----:B------:R-:W-:Y:S06]  /*0f20*/  @!P0 BRA `(.L_x_15) ;  /* 0x0000000000b88947 */ /* 0x000fec0003800000 */
[----:B------:R-:W1:Y:S01]  /*0f30*/  LDC.64 R4, c[0x0][0xb18] ;  /* 0x0002c600ff047b82 */ /* 0x000e620000000a00 */
[----:B------:R-:W-:-:S07]  /*0f40*/  ISETP.NE.AND P0, PT, R10, 0x1, PT ;  /* 0x000000010a00780c */ /* 0x000fce0003f05270 */
[----:B------:R-:W2:Y:S08]  /*0f50*/  LDC R9, c[0x0][0xb0c] ;  /* 0x0002c300ff097b82 */ /* 0x000eb00000000800 */
[----:B------:R-:W3:Y:S08]  /*0f60*/  LDC R12, c[0x0][0x370] ;  /* 0x0000dc00ff0c7b82 */ /* 0x000ef00000000800 */
[----:B------:R-:W4:Y:S01]  /*0f70*/  LDC R11, c[0x0][0x374] ;  /* 0x0000dd00ff0b7b82 */ /* 0x000f220000000800 */
[----:B-1----:R-:W-:-:S07]  /*0f80*/  ISETP.NE.AND P1, PT, R4, 0x1, PT ;  /* 0x000000010400780c */ /* 0x002fce0003f25270 */
[----:B------:R-:W3:Y:S01]  /*0f90*/  LDC.64 R6, c[0x0][0xb10] ;  /* 0x0002c400ff067b82 */ /* 0x000ee20000000a00 */
[----:B--2---:R-:W-:-:S07]  /*0fa0*/  ISETP.NE.AND P2, PT, R9, 0x1, PT ;  /* 0x000000010900780c */ /* 0x004fce0003f45270 */
[----:B------:R-:W1:Y:S08]  /*0fb0*/  LDC R8, c[0x0][0xb20] ;  /* 0x0002c800ff087b82 */ /* 0x000e700000000800 */
[----:B------:R-:W2:Y:S01]  /*0fc0*/  LDC.64 R2, c[0x0][0xb28] ;  /* 0x0002ca00ff027b82 */ /* 0x000ea20000000a00 */
[----:B----4-:R-:W-:-:S04]  /*0fd0*/  IMAD.HI.U32 R13, R11, R5, RZ ;  /* 0x000000050b0d7227 */ /* 0x010fc800078e00ff */
[----:B------:R-:W-:-:S04]  /*0fe0*/  IMAD.HI.U32 R5, R14, R5, RZ ;  /* 0x000000050e057227 */ /* 0x000fc800078e00ff */
[----:B---3--:R-:W-:-:S05]  /*0ff0*/  IMAD.HI.U32 R16, R12, R6, RZ ;  /* 0x000000060c107227 */ /* 0x008fca00078e00ff */
[-C--:B------:R-:W-:Y:S01]  /*1000*/  @P2 SHF.R.U32.HI R12, RZ, R7.reuse, R16 ;  /* 0x00000007ff0c2219 */ /* 0x080fe20000011610 */
[----:B------:R-:W-:Y:S01]  /*1010*/  IMAD.HI.U32 R16, R15, R6, RZ ;  /* 0x000000060f107227 */ /* 0x000fe200078e00ff */
[-C--:B-1----:R-:W-:Y:S02]  /*1020*/  @P1 SHF.R.U32.HI R11, RZ, R8.reuse, R13 ;  /* 0x00000008ff0b1219 */ /* 0x082fe4000001160d */
[----:B------:R-:W-:Y:S02]  /*1030*/  SHF.R.U32.HI R5, RZ, R8, R5 ;  /* 0x00000008ff057219 */ /* 0x000fe40000011605 */
[----:B------:R-:W-:Y:S02]  /*1040*/  SHF.R.U32.HI R16, RZ, R7, R16 ;  /* 0x00000007ff107219 */ /* 0x000fe40000011610 */
[----:B------:R-:W-:Y:S01]  /*1050*/  SEL R5, R14, R5, !P1 ;  /* 0x000000050e057207 */ /* 0x000fe20004800000 */
[----:B--2---:R-:W-:Y:S01]  /*1060*/  IMAD.HI.U32 R13, R11, R2, RZ ;  /* 0x000000020b0d7227 */ /* 0x004fe200078e00ff */
[----:B------:R-:W-:-:S03]  /*1070*/  SEL R16, R15, R16, !P2 ;  /* 0x000000100f107207 */ /* 0x000fc60005000000 */
[----:B------:R-:W-:Y:S01]  /*1080*/  IMAD.HI.U32 R6, R12, R2, RZ ;  /* 0x000000020c067227 */ /* 0x000fe200078e00ff */
[----:B------:R-:W-:-:S04]  /*1090*/  @P0 SHF.R.U32.HI R11, RZ, R3, R13 ;  /* 0x00000003ff0b0219 */ /* 0x000fc8000001160d */
[----:B------:R-:W-:Y:S01]  /*10a0*/  @P0 SHF.R.U32.HI R12, RZ, R3, R6 ;  /* 0x00000003ff0c0219 */ /* 0x000fe20000011606 */
[----:B------:R-:W-:-:S04]  /*10b0*/  IMAD R11, R11, R10, RZ ;  /* 0x0000000a0b0b7224 */ /* 0x000fc800078e02ff */
[----:B------:R-:W-:Y:S01]  /*10c0*/  IMAD R6, R12, R10, RZ ;  /* 0x0000000a0c067224 */ /* 0x000fe200078e02ff */
[----:B------:R-:W-:-:S04]  /*10d0*/  ISETP.GE.AND P1, PT, R5, R11, PT ;  /* 0x0000000b0500720c */ /* 0x000fc80003f26270 */
[----:B------:R-:W-:Y:S01]  /*10e0*/  ISETP.GE.OR P1, PT, R16, R6, P1 ;  /* 0x000000061000720c */ /* 0x000fe20000f26670 */
[----:B------:R-:W-:-:S05]  /*10f0*/  IMAD.HI.U32 R6, R5, R2, RZ ;  /* 0x0000000205067227 */ /* 0x000fca00078e00ff */
[----:B------:R-:W-:-:S04]  /*1100*/  SHF.R.U32.HI R6, RZ, R3, R6 ;  /* 0x00000003ff067219 */ /* 0x000fc80000011606 */
[----:B------:R-:W-:-:S03]  /*1110*/  SEL R6, R5, R6, !P0 ;  /* 0x0000000605067207 */ /* 0x000fc60004000000 */
[----:B------:R-:W-:Y:S01]  /*1120*/  @!P1 IMAD.HI.U32 R7, R16, R2, RZ ;  /* 0x0000000210079227 */ /* 0x000fe200078e00ff */
[----:B------:R-:W-:-:S04]  /*1130*/  IADD3 R2, PT, PT, -R6, RZ, RZ ;  /* 0x000000ff06027210 */ /* 0x000fc80007ffe1ff */
[----:B------:R-:W-:Y:S01]  /*1140*/  @!P1 SHF.R.U32.HI R3, RZ, R3, R7 ;  /* 0x00000003ff039219 */ /* 0x000fe20000011607 */
[----:B------:R-:W-:Y:S01]  /*1150*/  IMAD R2, R10, R2, R5 ;  /* 0x000000020a027224 */ /* 0x000fe200078e0205 */
[----:B------:R-:W-:Y:S02]  /*1160*/  IADD3 R7, PT, PT, -R5, RZ, RZ ;  /* 0x000000ff05077210 */ /* 0x000fe40007ffe1ff */
[----:B------:R-:W-:-:S03]  /*1170*/  @!P1 SEL R3, R16, R3, !P0 ;  /* 0x0000000310039207 */ /* 0x000fc60004000000 */
[----:B------:R-:W-:Y:S02]  /*1180*/  IMAD R7, R4, R7, R14 ;  /* 0x0000000704077224 */ /* 0x000fe400078e020e */
[--C-:B------:R-:W-:Y:S02]  /*1190*/  @!P1 IMAD.IADD R6, R6, 0x1, -R3.reuse ;  /* 0x0000000106069824 */ /* 0x100fe400078e0a03 */
[----:B------:R-:W-:Y:S01]  /*11a0*/  @!P1 IMAD R3, R2, R12, R3 ;  /* 0x0000000c02039224 */ /* 0x000fe200078e0203 */
[----:B------:R-:W-:Y:S01]  /*11b0*/  IADD3 R2, PT, PT, -R16, RZ, RZ ;  /* 0x000000ff10027210 */ /* 0x000fe20007ffe1ff */
[----:B------:R-:W-:Y:S02]  /*11c0*/  @!P1 IMAD R5, R6, R10, R16 ;  /* 0x0000000a06059224 */ /* 0x000fe400078e0210 */
[----:B------:R-:W-:Y:S02]  /*11d0*/  @!P1 IMAD.MOV.U32 R16, RZ, RZ, R3 ;  /* 0x000000ffff109224 */ /* 0x000fe400078e0003 */
[----:B------:R-:W-:-:S02]  /*11e0*/  IMAD R2, R9, R2, R15 ;  /* 0x0000000209027224 */ /* 0x000fc400078e020f */
[----:B------:R-:W-:Y:S02]  /*11f0*/  IMAD R14, R5, R4, R7 ;  /* 0x00000004050e7224 */ /* 0x000fe400078e0207 */
[----:B------:R-:W-:Y:S02]  /*1200*/  IMAD R15, R16, R9, R2 ;  /* 0x00000009100f7224 */ /* 0x000fe400078e0202 */
.L_x_15:
[----:B------:R-:W1:Y:S01]  /*1210*/  LDCU UR4, c[0x0][0xb30] ;  /* 0x00016600ff0477ac */ /* 0x000e620008000800 */
[----:B------:R-:W2:Y:S08]  /*1220*/  S2UR UR37, SR_CgaCtaId ;  /* 0x00000000002579c3 */ /* 0x000eb00000008800 */
[----:B------:R-:W3:Y:S01]  /*1230*/  LDC R26, c[0x0][0xb24] ;  /* 0x0002c900ff1a7b82 */ /* 0x000ee20000000800 */
[----:B-1----:R-:W-:-:S09]  /*1240*/  UISETP.NE.AND UP1, UPT, UR4, 0x1, UPT ;  /* 0x000000010400788c */ /* 0x002fd2000bf25270 */
[----:B--2---:R-:W-:Y:S05]  /*1250*/  BRA.U UP1, `(.L_x_16) ;  /* 0x0000000101407547 */ /* 0x004fea000b800000 */
[----:B------:R-:W1:Y:S08]  /*1260*/  LDC.64 R4, c[0x0][0xb10] ;  /* 0x0002c400ff047b82 */ /* 0x000e700000000a00 */
[----:B------:R-:W2:Y:S08]  /*1270*/  LDC.64 R2, c[0x0][0xb18] ;  /* 0x0002c600ff027b82 */ /* 0x000eb00000000a00 */
[----:B------:R-:W4:Y:S08]  /*1280*/  LDC R6, c[0x0][0xb20] ;  /* 0x0002c800ff067b82 */ /* 0x000f300000000800 */
[----:B------:R-:W3:Y:S01]  /*1290*/  LDC R7, c[0x0][0xb0c] ;  /* 0x0002c300ff077b82 */ /* 0x000ee20000000800 */
[----:B-1----:R-:W-:-:S05]  /*12a0*/  IMAD.HI.U32 R4, R15, R4, RZ ;  /* 0x000000040f047227 */ /* 0x002fca00078e00ff */
[----:B------:R-:W-:Y:S01]  /*12b0*/  SHF.R.U32.HI R4, RZ, R5, R4 ;  /* 0x00000005ff047219 */ /* 0x000fe20000011604 */
[----:B--2---:R-:W-:Y:S01]  /*12c0*/  IMAD.HI.U32 R3, R14, R3, RZ ;  /* 0x000000030e037227 */ /* 0x004fe200078e00ff */
[----:B------:R-:W-:-:S04]  /*12d0*/  ISETP.NE.AND P0, PT, R2, 0x1, PT ;  /* 0x000000010200780c */ /* 0x000fc80003f05270 */
[----:B----4-:R-:W-:-:S04]  /*12e0*/  SHF.R.U32.HI R3, RZ, R6, R3 ;  /* 0x00000006ff037219 */ /* 0x010fc80000011603 */
[----:B------:R-:W-:Y:S02]  /*12f0*/  SEL R3, R14, R3, !P0 ;  /* 0x000000030e037207 */ /* 0x000fe40004000000 */
[----:B---3--:R-:W-:-:S04]  /*1300*/  ISETP.NE.AND P1, PT, R7, 0x1, PT ;  /* 0x000000010700780c */ /* 0x008fc80003f25270 */
[----:B------:R-:W-:-:S05]  /*1310*/  SEL R4, R15, R4, !P1 ;  /* 0x000000040f047207 */ /* 0x000fca0004800000 */
[----:B------:R-:W-:Y:S02]  /*1320*/  IMAD.IADD R5, R3, 0x1, -R4 ;  /* 0x0000000103057824 */ /* 0x000fe400078e0a04 */
[----:B------:R-:W-:Y:S02]  /*1330*/  IMAD.IADD R3, R4, 0x1, -R3 ;  /* 0x0000000104037824 */ /* 0x000fe400078e0a03 */
[----:B------:R-:W-:Y:S02]  /*1340*/  IMAD R15, R5, R7, R15 ;  /* 0x00000007050f7224 */ /* 0x000fe400078e020f */
[----:B------:R-:W-:-:S07]  /*1350*/  IMAD R14, R3, R2, R14 ;  /* 0x00000002030e7224 */ /* 0x000fce00078e020e */
.L_x_16:
[----:B------:R-:W-:Y:S01]  /*1360*/  BAR.SYNC.DEFER_BLOCKING 0x0 ;  /* 0x0000000000007b1d */ /* 0x000fe20000010000 */
[----:B------:R-:W-:Y:S01]  /*1370*/  UISETP.NE.AND UP1, UPT, UR8, 0x2, UPT ;  /* 0x000000020800788c */ /* 0x000fe2000bf25270 */
[----:B------:R-:W-:Y:S02]  /*1380*/  ISETP.NE.OR P5, PT, R0, 0x2, !P5 ;  /* 0x000000020000780c */ /* 0x000fe40006fa5670 */
[----:B------:R-:W-:-:S06]  /*1390*/  LOP3.LUT R2, R77, 0x1f, RZ, 0xc0, !PT ;  /* 0x0000001f4d027812 */ /* 0x000fcc00078ec0ff */
[----:B------:R-:W-:Y:S05]  /*13a0*/  BRA.U UP1, `(.L_x_17) ;  /* 0x0000001101b47547 */ /* 0x000fea000b800000 */
[----:B------:R-:W1:Y:S01]  /*13b0*/  LDCU UR13, c[0x0][0x38c] ;  /* 0x00007180ff0d77ac */ /* 0x000e620008000800 */
[----:B------:R-:W2:Y:S01]  /*13c0*/  LDC R8, c[0x0][0x370] ;  /* 0x0000dc00ff087b82 */ /* 0x000ea20000000800 */
[----:B------:R-:W-:Y:S01]  /*13d0*/  PLOP3.LUT P1, PT, PT, PT, UP2, 0x80, 0x8 ;  /* 0x000000000008781c */ /* 0x000fe20003f2f028 */
[----:B------:R-:W-:Y:S01]  /*13e0*/  IMAD.MOV.U32 R17, RZ, RZ, 0x1 ;  /* 0x00000001ff117424 */ /* 0x000fe200078e00ff */
[----:B------:R-:W-:Y:S01]  /*13f0*/  ISETP.EQ.OR P4, PT, R2, RZ, P5 ;  /* 0x000000ff0200720c */ /* 0x000fe20002f82670 */
[----:B------:R-:W-:Y:S01]  /*1400*/  IMAD.MOV.U32 R16, RZ, RZ, RZ ;  /* 0x000000ffff107224 */ /* 0x000fe200078e00ff */
[----:B------:R-:W-:Y:S02]  /*1410*/  PLOP3.LUT P1, PT, P1, PT, PT, 0x8, 0x80 ;  /* 0x000000000080781c */ /* 0x000fe40000f2e170 */
[----:B------:R-:W-:Y:S01]  /*1420*/  CS2R R12, SRZ ;  /* 0x00000000000c7805 */ /* 0x000fe2000001ff00 */
[----:B------:R-:W-:Y:S01]  /*1430*/  IMAD.MOV.U32 R11, RZ, RZ, 0x1 ;  /* 0x00000001ff0b7424 */ /* 0x000fe200078e00ff */
[----:B------:R-:W4:Y:S01]  /*1440*/  LDC R0, c[0x0][0x374] ;  /* 0x0000dd00ff007b82 */ /* 0x000f220000000800 */
[----:B------:R-:W2:Y:S01]  /*1450*/  LDCU.64 UR22, c[0x0][0x348] ;  /* 0x00006900ff1677ac */ /* 0x000ea20008000a00 */
[----:B------:R-:W-:Y:S01]  /*1460*/  UMOV UR6, URZ ;  /* 0x000000ff00067c82 */ /* 0x000fe20008000000 */
[----:B-1----:R-:W-:-:S04]  /*1470*/  UIADD3 UR5, UPT, UPT, UR13, 0x3f, URZ ;  /* 0x0000003f0d057890 */ /* 0x002fc8000fffe0ff */
[----:B------:R-:W-:-:S04]  /*1480*/  USHF.R.S32.HI UR4, URZ, 0x1f, UR5 ;  /* 0x0000001fff047899 */ /* 0x000fc80008011405 */
[----:B------:R-:W-:-:S04]  /*1490*/  ULEA.HI UR4, UR4, UR5, URZ, 0x6 ;  /* 0x0000000504047291 */ /* 0x000fc8000f8f30ff */
[----:B------:R-:W-:Y:S02]  /*14a0*/  USHF.R.S32.HI UR15, URZ, 0x6, UR4 ;  /* 0x00000006ff0f7899 */ /* 0x000fe40008011404 */
[----:B------:R-:W-:Y:S02]  /*14b0*/  UIADD3 UR4, UPT, UPT, UR13, -0x1, URZ ;  /* 0xffffffff0d047890 */ /* 0x000fe4000fffe0ff */
[----:B------:R-:W-:Y:S02]  /*14c0*/  UISETP.LT.U32.AND UP0, UPT, UR15, 0x4, UPT ;  /* 0x000000040f00788c */ /* 0x000fe4000bf01070 */
[----:B------:R-:W-:Y:S02]  /*14d0*/  UISETP.GE.U32.AND UP1, UPT, UR4, -0x7f, UPT ;  /* 0xffffff810400788c */ /* 0x000fe4000bf26070 */
[----:B------:R-:W-:Y:S02]  /*14e0*/  USEL UR14, UR15, 0x4, UP0 ;  /* 0x000000040f0e7887 */ /* 0x000fe40008000000 */
[----:B------:R-:W-:-:S02]  /*14f0*/  UIADD3 UR13, UPT, UPT, UR13, 0x7e, URZ ;  /* 0x0000007e0d0d7890 */ /* 0x000fc4000fffe0ff */
[----:B------:R-:W-:Y:S02]  /*1500*/  UIADD3 UR5, UPT, UPT, UR14, -0x1, URZ ;  /* 0xffffffff0e057890 */ /* 0x000fe4000fffe0ff */
[----:B------:R-:W-:-:S03]  /*1510*/  UIADD3 UR7, UPT, UPT, UR15, -UR14, URZ ;  /* 0x8000000e0f077290 */ /* 0x000fc6000fffe0ff */
[----:B------:R-:W-:-:S04]  /*1520*/  @UP1 UIADD3 UR5, UPT, UPT, UR14, URZ, URZ ;  /* 0x000000ff0e051290 */ /* 0x000fc8000fffe0ff */
[----:B--2---:R-:W-:-:S12]  /*1530*/  UIADD3 UR5, UPT, UPT, UR5, 0x1, URZ ;  /* 0x0000000105057890 */ /* 0x004fd8000fffe0ff */
.L_x_35:
[----:B------:R-:W-:Y:S01]  /*1540*/  UISETP.NE.AND UP0, UPT, UR37, URZ, UPT ;  /* 0x000000ff2500728c */ /* 0x000fe2000bf05270 */
[----:B------:R-:W1:Y:S08]  /*1550*/  S2UR UR37, SR_CgaCtaId ;  /* 0x00000000002579c3 */ /* 0x000e700000008800 */
[----:B------:R-:W-:Y:S05]  /*1560*/  BRA.U UP0, `(.L_x_18) ;  /* 0x0000000100347547 */ /* 0x000fea000b800000 */
[----:B------:R-:W2:Y:S01]  /*1570*/  S2R R2, SR_CgaCtaId ;  /* 0x0000000000027919 */ /* 0x000ea20000008800 */
[----:B------:R-:W-:-:S04]  /*1580*/  MOV R3, 0x400 ;  /* 0x0000040000037802 */ /* 0x000fc80000000f00 */
[----:B--2---:R-:W-:Y:S02]  /*1590*/  LEA R2, R2, R3, 0x18 ;  /* 0x0000000302027211 */ /* 0x004fe400078ec0ff */
[----:B------:R-:W-:-:S03]  /*15a0*/  SHF.L.U32 R3, R11, 0x1f, RZ ;  /* 0x0000001f0b037819 */ /* 0x000fc600000006ff */
[----:B------:R-:W-:-:S04]  /*15b0*/  IMAD R2, R12, 0x8, R2 ;  /* 0x000000080c027824 */ /* 0x000fc800078e0202 */
[----:B------:R-:W2:Y:S02]  /*15c0*/  SYNCS.PHASECHK.TRANS64.TRYWAIT P0, [R2+URZ+0x100], R3 ;  /* 0x00010003020075a7 */ /* 0x000ea400080011ff */
[----:B--2---:R-:W-:Y:S05]  /*15d0*/  @!P0 BRA `(.L_x_19) ;  /* 0x0000006400788947 */ /* 0x004fea0003800000 */
.L_x_131:
[----:B------:R-:W-:Y:S01]  /*15e0*/  VIADD R12, R12, 0x1 ;  /* 0x000000010c0c7836 */ /* 0x000fe20000000000 */
[----:B------:R2:W-:Y:S04]  /*15f0*/  SYNCS.ARRIVE.TRANS64.A1T0 RZ, [R2+URZ+0xf0], RZ ;  /* 0x0000f0ff02ff79a7 */ /* 0x0005e800081000ff */
[----:B------:R-:W-:-:S04]  /*1600*/  ISETP.NE.AND P0, PT, R12, 0x2, PT ;  /* 0x000000020c00780c */ /* 0x000fc80003f05270 */
[----:B------:R-:W-:Y:S02]  /*1610*/  SEL R12, R12, RZ, P0 ;  /* 0x000000ff0c0c7207 */ /* 0x000fe40000000000 */
[----:B--2---:R-:W-:-:S04]  /*1620*/  SEL R2, RZ, 0x1, P0 ;  /* 0x00000001ff027807 */ /* 0x004fc80000000000 */
[----:B------:R-:W-:-:S07]  /*1630*/  LOP3.LUT R11, R11, R2, RZ, 0x3c, !PT ;  /* 0x000000020b0b7212 */ /* 0x000fce00078e3cff */
.L_x_18:
[----:B------:R-:W-:Y:S01]  /*1640*/  UMOV UR4, 0x400 ;  /* 0x0000040000047882 */ /* 0x000fe20000000000 */
[----:B------:R-:W-:Y:S01]  /*1650*/  SHF.L.U32 R2, R17, 0x1f, RZ ;  /* 0x0000001f11027819 */ /* 0x000fe200000006ff */
[----:B-1----:R-:W-:Y:S01]  /*1660*/  ULEA UR4, UR37, UR4, 0x18 ;  /* 0x0000000425047291 */ /* 0x002fe2000f8ec0ff */
[----:B------:R-:W-:Y:S01]  /*1670*/  R2UR UR35, R15 ;  /* 0x000000000f2372ca */ /* 0x000fe200000e0000 */
[----:B------:R-:W-:Y:S01]  /*1680*/  UISETP.GE.U32.AND UP0, UPT, UR13, 0x7f, UPT ;  /* 0x0000007f0d00788c */ /* 0x000fe2000bf06070 */
[----:B------:R-:W-:Y:S01]  /*1690*/  R2UR UR19, R14 ;  /* 0x000000000e1372ca */ /* 0x000fe200000e0000 */
[----:B------:R-:W-:Y:S01]  /*16a0*/  ULEA UR8, UR6, UR4, 0x3 ;  /* 0x0000000406087291 */ /* 0x000fe2000f8e18ff */
[----:B------:R-:W-:-:S08]  /*16b0*/  UMOV UR29, URZ ;  /* 0x000000ff001d7c82 */ /* 0x000fd00008000000 */
[----:B------:R1:W2:Y:S01]  /*16c0*/  SYNCS.PHASECHK.TRANS64.TRYWAIT P0, [UR8+0x20], R2 ;  /* 0x00002002ff0075a7 */ /* 0x0002a20008001108 */
[----:B------:R-:W-:Y:S02]  /*16d0*/  USHF.L.U32 UR35, UR35, 0x7, URZ ;  /* 0x0000000723237899 */ /* 0x000fe400080006ff */
[----:B------:R-:W-:Y:S01]  /*16e0*/  USHF.L.U32 UR19, UR19, 0x6, URZ ;  /* 0x0000000613137899 */ /* 0x000fe200080006ff */
[----:B------:R-:W-:Y:S11]  /*16f0*/  BRA.U !UP0, `(.L_x_20) ;  /* 0x0000000108d87547 */ /* 0x000ff6000b800000 */
[----:B------:R-:W-:Y:S01]  /*1700*/  UMOV UR21, URZ ;  /* 0x000000ff00157c82 */ /* 0x000fe20008000000 */
[----:B------:R-:W-:-:S05]  /*1710*/  UMOV UR42, UR6 ;  /* 0x00000006002a7c82 */ /* 0x000fca0008000000 */
.L_x_25:
[----:B-1----:R-:W-:Y:S01]  /*1720*/  ULEA UR33, UR42, UR4, 0x3 ;  /* 0x000000042a217291 */ /* 0x002fe2000f8e18ff */
[----:B--2---:R-:W-:Y:S01]  /*1730*/  @!P5 MOV R3, 0xc000 ;  /* 0x0000c0000003d802 */ /* 0x004fe20000000f00 */
[----:B--2---:R-:W-:Y:S10]  /*1740*/  @P0 BRA `(.L_x_21) ;  /* 0x00000000000c0947 */ /* 0x004ff40003800000 */
[----:B------:R-:W-:-:S04]  /*1750*/  SHF.L.U32 R4, R17, 0x1f, RZ ;  /* 0x0000001f11047819 */ /* 0x000fc800000006ff */
[----:B------:R-:W2:Y:S02]  /*1760*/  SYNCS.PHASECHK.TRANS64.TRYWAIT P0, [UR33+0x20], R4 ;  /* 0x00002004ff0075a7 */ /* 0x000ea40008001121 */
[----:B--2---:R-:W-:Y:S05]  /*1770*/  @!P0 BRA `(.L_x_22) ;  /* 0x0000006400248947 */ /* 0x004fea0003800000 */
.L_x_21:
[----:B------:R2:W-:Y:S01]  /*1780*/  @!P5 SYNCS.ARRIVE.TRANS64 RZ, [UR33], R3 ;  /* 0x00000003ffffd9a7 */ /* 0x0005e20008000021 */
[----:B------:R-:W-:Y:S04]  /*1790*/  BSSY.RECONVERGENT B0, `(.L_x_23) ;  /* 0x0000003000007945 */ /* 0x000fe80003800200 */
[----:B------:R-:W-:Y:S05]  /*17a0*/  @P4 BRA `(.L_x_24) ;  /* 0x0000000000044947 */ /* 0x000fea0003800000 */
[----:B------:R-:W-:Y:S05]  /*17b0*/  BPT.TRAP 0x1 ;  /* 0x000000040000795c */ /* 0x000fea0000300000 */
.L_x_24:
[----:B------:R-:W-:Y:S05]  /*17c0*/  BSYNC.RECONVERGENT B0 ;  /* 0x0000000000007941 */ /* 0x000fea0003800200 */
.L_x_23:
[----:B------:R-:W-:Y:S02]  /*17d0*/  UIADD3 UR6, UPT, UPT, UR42, 0x1, URZ ;  /* 0x000000012a067890 */ /* 0x000fe4000fffe0ff */
[----:B------:R-:W-:Y:S02]  /*17e0*/  ULEA UR24, UR42, UR4, 0xf ;  /* 0x000000042a187291 */ /* 0x000fe4000f8e78ff */
[----:B------:R-:W-:Y:S02]  /*17f0*/  UISETP.NE.AND UP0, UPT, UR6, 0x4, UPT ;  /* 0x000000040600788c */ /* 0x000fe4000bf05270 */
[----:B------:R-:W-:Y:S02]  /*1800*/  UIADD3 UR40, UP1, UPT, UR22, 0x80, URZ ;  /* 0x0000008016287890 */ /* 0x000fe4000ff3e0ff */
[----:B------:R-:W-:Y:S02]  /*1810*/  USEL UR9, URZ, 0x1, UP0 ;  /* 0x00000001ff097887 */ /* 0x000fe40008000000 */
[----:B------:R-:W-:-:S02]  /*1820*/  USEL UR6, UR6, URZ, UP0 ;  /* 0x000000ff06067287 */ /* 0x000fc40008000000 */
[----:B------:R-:W-:Y:S02]  /*1830*/  USHF.L.U32 UR34, UR21, 0x6, URZ ;  /* 0x0000000615227899 */ /* 0x000fe400080006ff */
[----:B------:R-:W-:Y:S01]  /*1840*/  ULEA UR8, UR6, UR4, 0x3 ;  /* 0x0000000406087291 */ /* 0x000fe2000f8e18ff */
[----:B------:R-:W-:Y:S01]  /*1850*/  LOP3.LUT R17, R17, UR9, RZ, 0x3c, !PT ;  /* 0x0000000911117c12 */ /* 0x000fe2000f8e3cff */
[----:B------:R-:W-:Y:S02]  /*1860*/  UIADD3 UR38, UP0, UPT, UR22, 0x180, URZ ;  /* 0x0000018016267890 */ /* 0x000fe4000ff1e0ff */
[----:B------:R-:W-:Y:S01]  /*1870*/  UIADD3.X UR41, UPT, UPT, URZ, UR23, URZ, UP1, !UPT ;  /* 0x00000017ff297290 */ /* 0x000fe20008ffe4ff */
[----:B-1----:R-:W-:Y:S01]  /*1880*/  SHF.L.U32 R2, R17, 0x1f, RZ ;  /* 0x0000001f11027819 */ /* 0x002fe200000006ff */
[----:B------:R-:W-:Y:S02]  /*1890*/  UIADD3 UR32, UPT, UPT, UR24, 0x8400, URZ ;  /* 0x0000840018207890 */ /* 0x000fe4000fffe0ff */
[----:B------:R-:W-:Y:S01]  /*18a0*/  UIADD3 UR26, UPT, UPT, UR34, 0x20, URZ ;  /* 0x00000020221a7890 */ /* 0x000fe2000fffe0ff */
[----:B------:R1:W1:Y:S01]  /*18b0*/  SYNCS.PHASECHK.TRANS64.TRYWAIT P0, [UR8+0x20], R2 ;  /* 0x00002002ff0075a7 */ /* 0x0002620008001108 */
[----:B------:R-:W-:-:S02]  /*18c0*/  ULEA UR8, UR42, UR4, 0xe ;  /* 0x000000042a087291 */ /* 0x000fc4000f8e70ff */
[----:B------:R-:W-:Y:S02]  /*18d0*/  UIADD3 UR24, UPT, UPT, UR24, 0xc400, URZ ;  /* 0x0000c40018187890 */ /* 0x000fe4000fffe0ff */
[----:B------:R-:W-:Y:S02]  /*18e0*/  UIADD3.X UR39, UPT, UPT, URZ, UR23, URZ, UP0, !UPT ;  /* 0x00000017ff277290 */ /* 0x000fe400087fe4ff */
[----:B------:R-:W-:Y:S02]  /*18f0*/  UIADD3 UR16, UPT, UPT, UR8, 0x28400, URZ ;  /* 0x0002840008107890 */ /* 0x000fe4000fffe0ff */
[----:B------:R-:W-:Y:S01]  /*1900*/  UIADD3 UR8, UPT, UPT, UR8, 0x2a400, URZ ;  /* 0x0002a40008087890 */ /* 0x000fe2000fffe0ff */
[----:B------:R-:W-:Y:S01]  /*1910*/  UMOV UR30, 0x0 ;  /* 0x00000000001e7882 */ /* 0x000fe20000000000 */
[----:B------:R-:W-:Y:S01]  /*1920*/  UMOV UR31, 0x10000000 ;  /* 0x10000000001f7882 */ /* 0x000fe20000000000 */
[----:B------:R-:W-:Y:S01]  /*1930*/  UMOV UR25, UR33 ;  /* 0x0000002100197c82 */ /* 0x000fe20008000000 */
[----:B------:R-:W-:Y:S01]  /*1940*/  UMOV UR27, UR35 ;  /* 0x00000023001b7c82 */ /* 0x000fe20008000000 */
[----:B------:R-:W-:Y:S01]  /*1950*/  UMOV UR28, UR36 ;  /* 0x00000024001c7c82 */ /* 0x000fe20008000000 */
[----:B------:R-:W-:Y:S01]  /*1960*/  UMOV UR17, UR33 ;  /* 0x0000002100117c82 */ /* 0x000fe20008000000 */
[----:B------:R-:W-:Y:S01]  /*1970*/  UMOV UR20, UR36 ;  /* 0x0000002400147c82 */ /* 0x000fe20008000000 */
[----:B------:R-:W-:Y:S01]  /*1980*/  UMOV UR18, UR34 ;  /* 0x0000002200127c82 */ /* 0x000fe20008000000 */
[----:B------:R1:W-:Y:S01]  /*1990*/  UTMALDG.3D [UR32], [UR40], desc[UR30] ;  /* 0x00001e20280075b4 */ /* 0x0003e20008011000 */
[----:B------:R-:W-:Y:S01]  /*19a0*/  UMOV UR11, UR19 ;  /* 0x00000013000b7c82 */ /* 0x000fe20008000000 */
[----:B------:R-:W-:Y:S01]  /*19b0*/  UMOV UR12, UR36 ;  /* 0x00000024000c7c82 */ /* 0x000fe20008000000 */
[----:B------:R-:W-:Y:S01]  /*19c0*/  UMOV UR9, UR33 ;  /* 0x0000002100097c82 */ /* 0x000fe20008000000 */
[----:B------:R-:W-:Y:S01]  /*19d0*/  UMOV UR10, UR26 ;  /* 0x0000001a000a7c82 */ /* 0x000fe20008000000 */
[----:B------:R-:W-:Y:S01]  /*19e0*/  UIADD3 UR21, UPT, UPT, UR21, 0x1, URZ ;  /* 0x0000000115157890 */ /* 0x000fe2000fffe0ff */
[----:B------:R-:W-:Y:S01]  /*19f0*/  UMOV UR29, UR5 ;  /* 0x00000005001d7c82 */ /* 0x000fe20008000000 */
[----:B------:R1:W-:Y:S02]  /*1a00*/  UTMALDG.3D [UR24], [UR40], desc[UR30] ;  /* 0x00001e18280075b4 */ /* 0x0003e40008011000 */
[----:B------:R-:W-:Y:S01]  /*1a10*/  UISETP.NE.AND UP0, UPT, UR21, UR5, UPT ;  /* 0x000000051500728c */ /* 0x000fe2000bf05270 */
[----:B------:R-:W-:Y:S01]  /*1a20*/  UMOV UR42, UR6 ;  /* 0x00000006002a7c82 */ /* 0x000fe20008000000 */
[----:B------:R1:W-:Y:S01]  /*1a30*/  UTMALDG.3D [UR16], [UR38], desc[UR30] ;  /* 0x00001e10260075b4 */ /* 0x0003e20008011000 */
[----:B------:R1:W-:Y:S06]  /*1a40*/  UTMALDG.3D [UR8], [UR38], desc[UR30] ;  /* 0x00001e08260075b4 */ /* 0x0003ec0008011000 */
[----:B------:R-:W-:Y:S05]  /*1a50*/  BRA.U UP0, `(.L_x_25) ;  /* 0xfffffffd00307547 */ /* 0x000fea000b83ffff */
.L_x_20:
[----:B-1----:R-:W-:Y:S01]  /*1a60*/  ULEA UR8, UR6, UR4, 0x3 ;  /* 0x0000000406087291 */ /* 0x002fe2000f8e18ff */
[----:B------:R-:W-:Y:S01]  /*1a70*/  SHF.L.U32 R2, R17, 0x1f, RZ ;  /* 0x0000001f11027819 */ /* 0x000fe200000006ff */
[----:B------:R-:W-:Y:S01]  /*1a80*/  @!P1 SYNCS.ARRIVE.TRANS64.A1T0 RZ, [UR4+0x88], RZ ;  /* 0x000088ffffff99a7 */ /* 0x000fe20008100004 */
[----:B------:R-:W-:-:S06]  /*1a90*/  UISETP.GT.AND UP0, UPT, UR15, UR14, UPT ;  /* 0x0000000e0f00728c */ /* 0x000fcc000bf04270 */
[----:B--2---:R1:W2:Y:S03]  /*1aa0*/  SYNCS.PHASECHK.TRANS64.TRYWAIT P0, [UR8+0x20], R2 ;  /* 0x00002002ff0075a7 */ /* 0x0042a60008001108 */
[----:B------:R-:W-:Y:S05]  /*1ab0*/  BRA.U !UP0, `(.L_x_26) ;  /* 0x0000000108d47547 */ /* 0x000fea000b800000 */
[----:B------:R-:W-:Y:S01]  /*1ac0*/  UIADD3 UR21, UPT, UPT, UR7, UR29, URZ ;  /* 0x0000001d07157290 */ /* 0x000fe2000fffe0ff */
[----:B------:R-:W-:-:S11]  /*1ad0*/  UMOV UR42, UR6 ;  /* 0x00000006002a7c82 */ /* 0x000fd60008000000 */
.L_x_31:
[----:B-1----:R-:W-:Y:S01]  /*1ae0*/  ULEA UR33, UR42, UR4, 0x3 ;  /* 0x000000042a217291 */ /* 0x002fe2000f8e18ff */
[----:B--2---:R-:W-:Y:S01]  /*1af0*/  @!P5 MOV R3, 0xc000 ;  /* 0x0000c0000003d802 */ /* 0x004fe20000000f00 */
[----:B--2---:R-:W-:Y:S10]  /*1b00*/  @P0 BRA `(.L_x_27) ;  /* 0x00000000000c0947 */ /* 0x004ff40003800000 */
[----:B------:R-:W-:-:S04]  /*1b10*/  SHF.L.U32 R4, R17, 0x1f, RZ ;  /* 0x0000001f11047819 */ /* 0x000fc800000006ff */
[----:B------:R-:W2:Y:S02]  /*1b20*/  SYNCS.PHASECHK.TRANS64.TRYWAIT P0, [UR33+0x20], R4 ;  /* 0x00002004ff0075a7 */ /* 0x000ea40008001121 */
[----:B--2---:R-:W-:Y:S05]  /*1b30*/  @!P0 BRA `(.L_x_28) ;  /* 0x00000060004c8947 */ /* 0x004fea0003800000 */
.L_x_27:
[----:B------:R2:W-:Y:S01]  /*1b40*/  @!P5 SYNCS.ARRIVE.TRANS64 RZ, [UR33], R3 ;  /* 0x00000003ffffd9a7 */ /* 0x0005e20008000021 */
[----:B------:R-:W-:Y:S04]  /*1b50*/  BSSY.RECONVERGENT B0, `(.L_x_29) ;  /* 0x0000003000007945 */ /* 0x000fe80003800200 */
[----:B------:R-:W-:Y:S05]  /*1b60*/  @P4 BRA `(.L_x_30) ;  /* 0x0000000000044947 */ /* 0x000fea0003800000 */
[----:B------:R-:W-:Y:S05]  /*1b70*/  BPT.TRAP 0x1 ;  /* 0x000000040000795c */ /* 0x000fea0000300000 */
.L_x_30:
[----:B------:R-:W-:Y:S05]  /*1b80*/  BSYNC.RECONVERGENT B0 ;  /* 0x0000000000007941 */ /* 0x000fea0003800200 */
.L_x_29:
        /* <DEDUP_REMOVED lines=32> */
[----:B------:R-:W-:Y:S01]  /*1d90*/  UMOV UR10, UR26 ;  /* 0x0000001a000a7c82 */ /* 0x000fe20008000000 */
[----:B------:R-:W-:Y:S01]  /*1da0*/  UIADD3 UR29, UPT, UPT, UR29, 0x1, URZ ;  /* 0x000000011d1d7890 */ /* 0x000fe2000fffe0ff */
[----:B------:R1:W-:Y:S01]  /*1db0*/  UTMALDG.3D [UR24], [UR40], desc[UR30] ;  /* 0x00001e18280075b4 */ /* 0x0003e20008011000 */
[----:B------:R-:W-:-:S02]  /*1dc0*/  UMOV UR42, UR6 ;  /* 0x00000006002a7c82 */ /* 0x000fc40008000000 */
[----:B------:R-:W-:Y:S01]  /*1dd0*/  UISETP.NE.AND UP0, UPT, UR29, UR21, UPT ;  /* 0x000000151d00728c */ /* 0x000fe2000bf05270 */
[----:B------:R1:W-:Y:S01]  /*1de0*/  UTMALDG.3D [UR16], [UR38], desc[UR30] ;  /* 0x00001e10260075b4 */ /* 0x0003e20008011000 */
[----:B------:R1:W-:Y:S07]  /*1df0*/  UTMALDG.3D [UR8], [UR38], desc[UR30] ;  /* 0x00001e08260075b4 */ /* 0x0003ee0008011000 */
[----:B------:R-:W-:Y:S05]  /*1e00*/  BRA.U UP0, `(.L_x_31) ;  /* 0xfffffffd00347547 */ /* 0x000fea000b83ffff */
.L_x_26:
[C---:B-1----:R-:W-:Y:S01]  /*1e10*/  LEA R2, R16.reuse, UR4, 0x3 ;  /* 0x0000000410027c11 */ /* 0x042fe2000f8e18ff */
[----:B------:R-:W-:Y:S01]  /*1e20*/  NOP ;  /* 0x0000000000007918 */ /* 0x000fe20000000000 */
[----:B--2---:R-:W-:Y:S02]  /*1e30*/  SHF.L.U32 R3, R13, 0x1f, RZ ;  /* 0x0000001f0d037819 */ /* 0x004fe400000006ff */
[----:B------:R-:W-:Y:S02]  /*1e40*/  LEA R4, R16, UR4, 0x4 ;  /* 0x0000000410047c11 */ /* 0x000fe4000f8e20ff */
[----:B------:R-:W1:Y:S02]  /*1e50*/  SYNCS.PHASECHK.TRANS64.TRYWAIT P0, [R2+URZ+0x90], R3 ;  /* 0x00009003020075a7 */ /* 0x000e6400080011ff */
[----:B-1----:R-:W-:Y:S05]  /*1e60*/  @!P0 BRA `(.L_x_32) ;  /* 0x0000005c00988947 */ /* 0x002fea0003800000 */
.L_x_134:
[----:B------:R-:W2:Y:S01]  /*1e70*/  LDS.128 R4, [R4+0x120] ;  /* 0x0001200004047984 */ /* 0x000ea20000000c00 */
[----:B---3--:R-:W-:Y:S01]  /*1e80*/  ISETP.GE.AND P0, PT, R26, 0x1, PT ;  /* 0x000000011a00780c */ /* 0x008fe20003f06270 */
[----:B-1----:R-:W-:Y:S01]  /*1e90*/  VIADD R2, R2, 0xa0 ;  /* 0x000000a002027836 */ /* 0x002fe20000000000 */
[----:B------:R-:W-:Y:S01]  /*1ea0*/  @!PT LDS RZ, [RZ] ;  /* 0x00000000fffff984 */ /* 0x000fe20000000800 */
[----:B------:R-:W-:Y:S01]  /*1eb0*/  @!PT LDS RZ, [RZ] ;  /* 0x00000000fffff984 */ /* 0x000fe20000000800 */
[----:B------:R-:W-:Y:S01]  /*1ec0*/  @!PT LDS RZ, [RZ] ;  /* 0x00000000fffff984 */ /* 0x000fe20000000800 */
[----:B------:R-:W-:Y:S01]  /*1ed0*/  @!PT LDS RZ, [RZ] ;  /* 0x00000000fffff984 */ /* 0x000fe20000000800 */
[----:B------:R1:W-:Y:S06]  /*1ee0*/  MEMBAR.ALL.CTA ;  /* 0x0000000000007992 */ /* 0x0003ec0000008000 */
[----:B-1----:R-:W1:Y:S01]  /*1ef0*/  FENCE.VIEW.ASYNC.S ;  /* 0x00000000000073c6 */ /* 0x002e620000000000 */
[----:B------:R-:W-:-:S04]  /*1f00*/  PRMT R2, RZ, 0x654, R2 ;  /* 0x00000654ff027816 */ /* 0x000fc80000000002 */
[----:B-1----:R1:W-:Y:S01]  /*1f10*/  SYNCS.ARRIVE.TRANS64.RED.A1T0 RZ, [R2+URZ], RZ ;  /* 0x000000ff02ff79a7 */ /* 0x0023e200081004ff */
[----:B--2---:R-:W-:-:S13]  /*1f20*/  LOP3.LUT P2, RZ, R6, 0x1, RZ, 0xc0, !PT ;  /* 0x0000000106ff7812 */ /* 0x004fda000784c0ff */
[----:B------:R-:W-:Y:S01]  /*1f30*/  @P2 SHF.R.U32.HI R3, RZ, 0x10, R5 ;  /* 0x00000010ff032819 */ /* 0x000fe20000011605 */
[----:B------:R-:W-:Y:S01]  /*1f40*/  VOTEU.ANY UP0, P2 ;  /* 0x0000000000ff7886 */ /* 0x000fe20001000100 */
[----:B------:R-:W-:Y:S02]  /*1f50*/  @P2 MOV R10, R4 ;  /* 0x00000004000a2202 */ /* 0x000fe40000000f00 */
[----:B------:R-:W-:Y:S02]  /*1f60*/  @P2 R2UR.BROADCAST UR8, R3 ;  /* 0x00000000030822ca */ /* 0x000fe400008e0000 */
[----:B------:R-:W-:-:S11]  /*1f70*/  @P2 LOP3.LUT R9, R5, 0xffff, RZ, 0xc0, !PT ;  /* 0x0000ffff05092812 */ /* 0x000fd600078ec0ff */
[----:B------:R-:W-:Y:S01]  /*1f80*/  @UP0 UMOV UR36, UR8 ;  /* 0x0000000800240c82 */ /* 0x000fe20008000000 */
[----:B-1----:R-:W-:Y:S05]  /*1f90*/  @!P0 BRA `(.L_x_33) ;  /* 0x0000000000b88947 */ /* 0x002fea0003800000 */
[----:B------:R-:W4:Y:S01]  /*1fa0*/  LDC.64 R4, c[0x0][0xb18] ;  /* 0x0002c600ff047b82 */ /* 0x000f220000000a00 */
[----:B------:R-:W-:-:S07]  /*1fb0*/  ISETP.NE.AND P3, PT, R26, 0x1, PT ;  /* 0x000000011a00780c */ /* 0x000fce0003f65270 */
[----:B------:R-:W1:Y:S08]  /*1fc0*/  LDC.64 R6, c[0x0][0xb10] ;  /* 0x0002c400ff067b82 */ /* 0x000e700000000a00 */
[----:B------:R-:W2:Y:S08]  /*1fd0*/  LDC R14, c[0x0][0xb20] ;  /* 0x0002c800ff0e7b82 */ /* 0x000eb00000000800 */
[----:B------:R-:W3:Y:S01]  /*1fe0*/  LDC R15, c[0x0][0xb0c] ;  /* 0x0002c300ff0f7b82 */ /* 0x000ee20000000800 */
[----:B----4-:R-:W-:Y:S01]  /*1ff0*/  IMAD.HI.U32 R19, R0, R5, RZ ;  /* 0x0000000500137227 */ /* 0x010fe200078e00ff */
[----:B------:R-:W-:-:S03]  /*2000*/  ISETP.NE.AND P0, PT, R4, 0x1, PT ;  /* 0x000000010400780c */ /* 0x000fc60003f05270 */
[----:B------:R-:W-:-:S03]  /*2010*/  IMAD.HI.U32 R5, R9, R5, RZ ;  /* 0x0000000509057227 */ /* 0x000fc600078e00ff */
[----:B------:R-:W4:Y:S01]  /*2020*/  LDC.64 R2, c[0x0][0xb28] ;  /* 0x0002ca00ff027b82 */ /* 0x000f220000000a00 */
[----:B-1----:R-:W-:-:S04]  /*2030*/  IMAD.HI.U32 R20, R8, R6, RZ ;  /* 0x0000000608147227 */ /* 0x002fc800078e00ff */
[----:B------:R-:W-:Y:S01]  /*2040*/  IMAD.HI.U32 R21, R10, R6, RZ ;  /* 0x000000060a157227 */ /* 0x000fe200078e00ff */
[----:B------:R-:W-:Y:S02]  /*2050*/  SHF.R.U32.HI R20, RZ, R7, R20 ;  /* 0x00000007ff147219 */ /* 0x000fe40000011614 */
[-C--:B--2---:R-:W-:Y:S02]  /*2060*/  SHF.R.U32.HI R19, RZ, R14.reuse, R19 ;  /* 0x0000000eff137219 */ /* 0x084fe40000011613 */
[----:B------:R-:W-:Y:S02]  /*2070*/  SHF.R.U32.HI R5, RZ, R14, R5 ;  /* 0x0000000eff057219 */ /* 0x000fe40000011605 */
[----:B------:R-:W-:Y:S02]  /*2080*/  SEL R19, R0, R19, !P0 ;  /* 0x0000001300137207 */ /* 0x000fe40004000000 */
[----:B------:R-:W-:Y:S02]  /*2090*/  SHF.R.U32.HI R21, RZ, R7, R21 ;  /* 0x00000007ff157219 */ /* 0x000fe40000011615 */
[----:B---3--:R-:W-:-:S02]  /*20a0*/  ISETP.NE.AND P1, PT, R15, 0x1, PT ;  /* 0x000000010f00780c */ /* 0x008fc40003f25270 */
[----:B------:R-:W-:Y:S02]  /*20b0*/  SEL R5, R9, R5, !P0 ;  /* 0x0000000509057207 */ /* 0x000fe40004000000 */
[----:B------:R-:W-:Y:S02]  /*20c0*/  SEL R20, R8, R20, !P1 ;  /* 0x0000001408147207 */ /* 0x000fe40004800000 */
[----:B------:R-:W-:Y:S01]  /*20d0*/  SEL R21, R10, R21, !P1 ;  /* 0x000000150a157207 */ /* 0x000fe20004800000 */
[----:B----4-:R-:W-:-:S04]  /*20e0*/  IMAD.HI.U32 R18, R19, R2, RZ ;  /* 0x0000000213127227 */ /* 0x010fc800078e00ff */
        /* <DEDUP_REMOVED lines=10> */
[----:B------:R-:W-:-:S04]  /*2190*/  @!P0 IMAD.HI.U32 R7, R21, R2, RZ ;  /* 0x0000000215078227 */ /* 0x000fc800078e00ff */
[----:B------:R-:W-:Y:S01]  /*21a0*/  IMAD.MOV R2, RZ, RZ, -R6 ;  /* 0x000000ffff027224 */ /* 0x000fe200078e0a06 */
[----:B------:R-:W-:Y:S02]  /*21b0*/  @!P0 SHF.R.U32.HI R3, RZ, R3, R7 ;  /* 0x00000003ff038219 */ /* 0x000fe40000011607 */
[----:B------:R-:W-:Y:S01]  /*21c0*/  IADD3 R7, PT, PT, -R5, RZ, RZ ;  /* 0x000000ff05077210 */ /* 0x000fe20007ffe1ff */
[----:B------:R-:W-:Y:S01]  /*21d0*/  IMAD R2, R26, R2, R5 ;  /* 0x000000021a027224 */ /* 0x000fe200078e0205 */
        /* <DEDUP_REMOVED lines=10> */
.L_x_33:
[----:B------:R-:W1:Y:S02]  /*2280*/  LDCU UR8, c[0x0][0xb30] ;  /* 0x00016600ff0877ac */ /* 0x000e640008000800 */
[----:B-1----:R-:W-:-:S09]  /*2290*/  UISETP.NE.AND UP0, UPT, UR8, 0x1, UPT ;  /* 0x000000010800788c */ /* 0x002fd2000bf05270 */
[----:B------:R-:W-:Y:S05]  /*22a0*/  BRA.U UP0, `(.L_x_34) ;  /* 0x0000000100407547 */ /* 0x000fea000b800000 */
[----:B------:R-:W1:Y:S08]  /*22b0*/  LDC.64 R4, c[0x0][0xb10] ;  /* 0x0002c400ff047b82 */ /* 0x000e700000000a00 */
[----:B------:R-:W2:Y:S08]  /*22c0*/  LDC.64 R2, c[0x0][0xb18] ;  /* 0x0002c600ff027b82 */ /* 0x000eb00000000a00 */
[----:B------:R-:W3:Y:S08]  /*22d0*/  LDC R6, c[0x0][0xb20] ;  /* 0x0002c800ff067b82 */ /* 0x000ef00000000800 */
[----:B------:R-:W4:Y:S01]  /*22e0*/  LDC R7, c[0x0][0xb0c] ;  /* 0x0002c300ff077b82 */ /* 0x000f220000000800 */
[----:B-1----:R-:W-:-:S05]  /*22f0*/  IMAD.HI.U32 R4, R10, R4, RZ ;  /* 0x000000040a047227 */ /* 0x002fca00078e00ff */
[----:B------:R-:W-:Y:S01]  /*2300*/  SHF.R.U32.HI R4, RZ, R5, R4 ;  /* 0x00000005ff047219 */ /* 0x000fe20000011604 */
[----:B--2---:R-:W-:Y:S01]  /*2310*/  IMAD.HI.U32 R3, R9, R3, RZ ;  /* 0x0000000309037227 */ /* 0x004fe200078e00ff */
[----:B------:R-:W-:-:S04]  /*2320*/  ISETP.NE.AND P0, PT, R2, 0x1, PT ;  /* 0x000000010200780c */ /* 0x000fc80003f05270 */
[----:B---3--:R-:W-:-:S04]  /*2330*/  SHF.R.U32.HI R3, RZ, R6, R3 ;  /* 0x00000006ff037219 */ /* 0x008fc80000011603 */
[----:B------:R-:W-:Y:S02]  /*2340*/  SEL R3, R9, R3, !P0 ;  /* 0x0000000309037207 */ /* 0x000fe40004000000 */
[----:B----4-:R-:W-:-:S04]  /*2350*/  ISETP.NE.AND P1, PT, R7, 0x1, PT ;  /* 0x000000010700780c */ /* 0x010fc80003f25270 */
[----:B------:R-:W-:-:S05]  /*2360*/  SEL R4, R10, R4, !P1 ;  /* 0x000000040a047207 */ /* 0x000fca0004800000 */
[----:B------:R-:W-:Y:S02]  /*2370*/  IMAD.IADD R5, R3, 0x1, -R4 ;  /* 0x0000000103057824 */ /* 0x000fe400078e0a04 */
[----:B------:R-:W-:Y:S02]  /*2380*/  IMAD.IADD R3, R4, 0x1, -R3 ;  /* 0x0000000104037824 */ /* 0x000fe400078e0a03 */
[----:B------:R-:W-:Y:S02]  /*2390*/  IMAD R10, R5, R7, R10 ;  /* 0x00000007050a7224 */ /* 0x000fe400078e020a */
[----:B------:R-:W-:-:S07]  /*23a0*/  IMAD R9, R3, R2, R9 ;  /* 0x0000000203097224 */ /* 0x000fce00078e0209 */
.L_x_34:
[----:B------:R-:W-:Y:S01]  /*23b0*/  VIADD R16, R16, 0x1 ;  /* 0x0000000110107836 */ /* 0x000fe20000000000 */
[----:B------:R-:W-:Y:S01]  /*23c0*/  PLOP3.LUT P1, PT, PT, PT, PT, 0x80, 0x8 ;  /* 0x000000000008781c */ /* 0x000fe20003f2f070 */
[----:B------:R-:W-:Y:S02]  /*23d0*/  IMAD.IADD R15, R10, 0x1, R63 ;  /* 0x000000010a0f7824 */ /* 0x000fe400078e023f */
[----:B------:R-:W-:Y:S01]  /*23e0*/  IMAD.IADD R14, R9, 0x1, R62 ;  /* 0x00000001090e7824 */ /* 0x000fe200078e023e */
[----:B------:R-:W-:-:S04]  /*23f0*/  ISETP.NE.AND P0, PT, R16, 0x2, PT ;  /* 0x000000021000780c */ /* 0x000fc80003f05270 */
[----:B------:R-:W-:Y:S02]  /*2400*/  SEL R2, RZ, 0x1, P0 ;  /* 0x00000001ff027807 */ /* 0x000fe40000000000 */
[----:B------:R-:W-:Y:S02]  /*2410*/  SEL R16, R16, RZ, P0 ;  /* 0x000000ff10107207 */ /* 0x000fe40000000000 */
[----:B------:R-:W-:Y:S01]  /*2420*/  LOP3.LUT R13, R13, R2, RZ, 0x3c, !PT ;  /* 0x000000020d0d7212 */ /* 0x000fe200078e3cff */
[----:B------:R-:W-:Y:S06]  /*2430*/  @P2 BRA `(.L_x_35) ;  /* 0xfffffff000402947 */ /* 0x000fec000383ffff */
[----:B------:R-:W-:Y:S01]  /*2440*/  UIADD3 UR4, UPT, UPT, UR4, 0x20, URZ ;  /* 0x0000002004047890 */ /* 0x000fe2000fffe0ff */
[----:B------:R-:W-:-:S03]  /*2450*/  SHF.L.U32 R2, R17, 0x1f, RZ ;  /* 0x0000001f11027819 */ /* 0x000fc600000006ff */
[----:B------:R-:W-:-:S09]  /*2460*/  ULEA UR5, UR6, UR4, 0x3 ;  /* 0x0000000406057291 */ /* 0x000fd2000f8e18ff */
[----:B------:R-:W1:Y:S02]  /*2470*/  SYNCS.PHASECHK.TRANS64.TRYWAIT P0, [UR5], R2 ;  /* 0x00000002ff0075a7 */ /* 0x000e640008001105 */
[----:B-1----:R-:W-:Y:S05]  /*2480*/  @!P0 BRA `(.L_x_36) ;  /* 0x0000005800248947 */ /* 0x002fea0003800000 */
.L_x_136:
[----:B------:R-:W-:-:S04]  /*2490*/  UIADD3 UR6, UPT, UPT, UR6, 0x1, URZ ;  /* 0x0000000106067890 */ /* 0x000fc8000fffe0ff */
[----:B------:R-:W-:-:S04]  /*24a0*/  UISETP.NE.AND UP0, UPT, UR6, 0x4, UPT ;  /* 0x000000040600788c */ /* 0x000fc8000bf05270 */
[----:B------:R-:W-:Y:S02]  /*24b0*/  USEL UR7, URZ, 0x1, UP0 ;  /* 0x00000001ff077887 */ /* 0x000fe40008000000 */
[----:B------:R-:W-:-:S04]  /*24c0*/  USEL UR6, UR6, URZ, UP0 ;  /* 0x000000ff06067287 */ /* 0x000fc80008000000 */
[----:B------:R-:W-:Y:S01]  /*24d0*/  ULEA UR5, UR6, UR4, 0x3 ;  /* 0x0000000406057291 */ /* 0x000fe2000f8e18ff */
[----:B-1----:R-:W-:-:S04]  /*24e0*/  LOP3.LUT R2, R17, UR7, RZ, 0x3c, !PT ;  /* 0x0000000711027c12 */ /* 0x002fc8000f8e3cff */
[----:B------:R-:W-:-:S04]  /*24f0*/  SHF.L.U32 R3, R2, 0x1f, RZ ;  /* 0x0000001f02037819 */ /* 0x000fc800000006ff */
[----:B------:R-:W1:Y:S02]  /*2500*/  SYNCS.PHASECHK.TRANS64.TRYWAIT P0, [UR5], R3 ;  /* 0x00000003ff0075a7 */ /* 0x000e640008001105 */
[----:B-1----:R-:W-:Y:S05]  /*2510*/  @!P0 BRA `(.L_x_37) ;  /* 0x0000005800188947 */ /* 0x002fea0003800000 */
.L_x_138:
[----:B------:R-:W-:-:S04]  /*2520*/  UIADD3 UR6, UPT, UPT, UR6, 0x1, URZ ;  /* 0x0000000106067890 */ /* 0x000fc8000fffe0ff */
[----:B------:R-:W-:-:S04]  /*2530*/  UISETP.NE.AND UP0, UPT, UR6, 0x4, UPT ;  /* 0x000000040600788c */ /* 0x000fc8000bf05270 */
[----:B------:R-:W-:Y:S02]  /*2540*/  USEL UR7, URZ, 0x1, UP0 ;  /* 0x00000001ff077887 */ /* 0x000fe40008000000 */
[----:B------:R-:W-:-:S04]  /*2550*/  USEL UR6, UR6, URZ, UP0 ;  /* 0x000000ff06067287 */ /* 0x000fc80008000000 */
[----:B------:R-:W-:Y:S01]  /*2560*/  ULEA UR5, UR6, UR4, 0x3 ;  /* 0x0000000406057291 */ /* 0x000fe2000f8e18ff */
[----:B------:R-:W-:-:S04]  /*2570*/  LOP3.LUT R2, R2, UR7, RZ, 0x3c, !PT ;  /* 0x0000000702027c12 */ /* 0x000fc8000f8e3cff */
[----:B-1----:R-:W-:-:S04]  /*2580*/  SHF.L.U32 R3, R2, 0x1f, RZ ;  /* 0x0000001f02037819 */ /* 0x002fc800000006ff */
[----:B------:R-:W1:Y:S02]  /*2590*/  SYNCS.PHASECHK.TRANS64.TRYWAIT P0, [UR5], R3 ;  /* 0x00000003ff0075a7 */ /* 0x000e640008001105 */
[----:B-1----:R-:W-:Y:S05]  /*25a0*/  @!P0 BRA `(.L_x_38) ;  /* 0x00000058000c8947 */ /* 0x002fea0003800000 */
.L_x_140:
[----:B------:R-:W-:-:S04]  /*25b0*/  UIADD3 UR6, UPT, UPT, UR6, 0x1, URZ ;  /* 0x0000000106067890 */ /* 0x000fc8000fffe0ff */
[----:B------:R-:W-:-:S04]  /*25c0*/  UISETP.NE.AND UP0, UPT, UR6, 0x4, UPT ;  /* 0x000000040600788c */ /* 0x000fc8000bf05270 */
[----:B------:R-:W-:Y:S02]  /*25d0*/  USEL UR5, URZ, 0x1, UP0 ;  /* 0x00000001ff057887 */ /* 0x000fe40008000000 */
[----:B------:R-:W-:-:S04]  /*25e0*/  USEL UR6, UR6, URZ, UP0 ;  /* 0x000000ff06067287 */ /* 0x000fc80008000000 */
[----:B------:R-:W-:Y:S01]  /*25f0*/  ULEA UR6, UR6, UR4, 0x3 ;  /* 0x0000000406067291 */ /* 0x000fe2000f8e18ff */
[----:B------:R-:W-:-:S04]  /*2600*/  LOP3.LUT R2, R2, UR5, RZ, 0x3c, !PT ;  /* 0x0000000502027c12 */ /* 0x000fc8000f8e3cff */
[----:B------:R-:W-:Y:S01]  /*2610*/  SHF.L.U32 R2, R2, 0x1f, RZ ;  /* 0x0000001f02027819 */ /* 0x000fe200000006ff */
[----:B-1--4-:R-:W-:-:S07]  /*2620*/  IMAD.U32 R0, RZ, RZ, UR6 ;  /* 0x00000006ff007e24 */ /* 0x012fce000f8e00ff */
.L_x_39:
[----:B-1----:R1:W2:Y:S02]  /*2630*/  SYNCS.PHASECHK.TRANS64.TRYWAIT P0, [R0+URZ], R2 ;  /* 0x00000002000075a7 */ /* 0x0022a400080011ff */
[----:B--2---:R-:W-:Y:S05]  /*2640*/  @!P0 NANOSLEEP.SYNCS 0x989680 ;  /* 0x009896800000895d */ /* 0x004fea0003900000 */
[----:B------:R-:W2:Y:S02]  /*2650*/  @!P0 SYNCS.PHASECHK.TRANS64 P0, [R0+URZ], R2 ;  /* 0x00000002000085a7 */ /* 0x000ea400080010ff */
[----:B--2---:R-:W-:Y:S05]  /*2660*/  @P0 EXIT ;  /* 0x000000000000094d */ /* 0x004fea0003800000 */
[----:B------:R-:W-:Y:S05]  /*2670*/  BRA `(.L_x_39) ;  /* 0xfffffffc00ec7947 */ /* 0x000fea000383ffff */
.L_x_17:
[----:B------:R-:W-:-:S04]  /*2680*/  UISETP.NE.AND UP1, UPT, UR37, URZ, UPT ;  /* 0x000000ff2500728c */ /* 0x000fc8000bf25270 */
[----:B------:R-:W-:-:S09]  /*2690*/  UISETP.NE.OR UP1, UPT, UR8, 0x1, UP1 ;  /* 0x000000010800788c */ /* 0x000fd20008f25670 */
[----:B------:R-:W-:Y:S05]  /*26a0*/  BRA.U UP1, `(.L_x_40) ;  /* 0x0000000501487547 */ /* 0x000fea000b800000 */
[----:B------:R-:W-:Y:S01]  /*26b0*/  ISETP.NE.AND P2, PT, R2, RZ, PT ;  /* 0x000000ff0200720c */ /* 0x000fe20003f45270 */
[----:B------:R-:W-:Y:S01]  /*26c0*/  IMAD.MOV.U32 R12, RZ, RZ, 0x1 ;  /* 0x00000001ff0c7424 */ /* 0x000fe200078e00ff */
[----:B------:R-:W-:Y:S02]  /*26d0*/  CS2R R10, SRZ ;  /* 0x00000000000a7805 */ /* 0x000fe4000001ff00 */
[----:B------:R-:W-:Y:S01]  /*26e0*/  CS2R R8, SRZ ;  /* 0x0000000000087805 */ /* 0x000fe2000001ff00 */
[----:B------:R-:W-:Y:S01]  /*26f0*/  UMOV UR4, 0x400 ;  /* 0x0000040000047882 */ /* 0x000fe20000000000 */
[----:B------:R-:W-:Y:S01]  /*2700*/  UMOV UR6, URZ ;  /* 0x000000ff00067c82 */ /* 0x000fe20008000000 */
[----:B------:R-:W-:-:S12]  /*2710*/  ULEA UR37, UR37, UR4, 0x18 ;  /* 0x0000000425257291 */ /* 0x000fd8000f8ec0ff */
.L_x_44:
[----:B------:R-:W-:Y:S02]  /*2720*/  LEA R0, R8, UR37, 0x3 ;  /* 0x0000002508007c11 */ /* 0x000fe4000f8e18ff */
[----:B------:R-:W-:-:S03]  /*2730*/  SHF.L.U32 R4, R9, 0x1f, RZ ;  /* 0x0000001f09047819 */ /* 0x000fc600000006ff */
[----:B------:R-:W-:Y:S01]  /*2740*/  VIADD R5, R0, 0x100 ;  /* 0x0000010000057836 */ /* 0x000fe20000000000 */
[----:B------:R-:W1:Y:S02]  /*2750*/  SYNCS.PHASECHK.TRANS64.TRYWAIT P0, [R0+URZ+0xf0], R4 ;  /* 0x0000f004000075a7 */ /* 0x000e6400080011ff */
[----:B-1----:R-:W-:Y:S05]  /*2760*/  @!P0 BRA `(.L_x_41) ;  /* 0x0000005400b48947 */ /* 0x002fea0003800000 */
.L_x_141:
[----:B------:R-:W-:Y:S01]  /*2770*/  ULEA UR5, UR6, UR37, 0x3 ;  /* 0x0000002506057291 */ /* 0x000fe2000f8e18ff */
[----:B-1----:R-:W-:Y:S01]  /*2780*/  PRMT R0, RZ, 0x654, R5 ;  /* 0x00000654ff007816 */ /* 0x002fe20000000005 */
[----:B------:R-:W-:Y:S01]  /*2790*/  @!P2 IMAD.MOV.U32 R4, RZ, RZ, 0x10 ;  /* 0x00000010ff04a424 */ /* 0x000fe200078e00ff */
[----:B------:R-:W-:Y:S01]  /*27a0*/  SHF.L.U32 R5, R12, 0x1f, RZ ;  /* 0x0000001f0c057819 */ /* 0x000fe200000006ff */
[----:B------:R-:W-:Y:S01]  /*27b0*/  UIADD3 UR4, UPT, UPT, UR5, 0x90, URZ ;  /* 0x0000009005047890 */ /* 0x000fe2000fffe0ff */
[----:B------:R1:W-:Y:S05]  /*27c0*/  SYNCS.ARRIVE.TRANS64.RED.A1T0 RZ, [R0+URZ], RZ ;  /* 0x000000ff00ff79a7 */ /* 0x0003ea00081004ff */
[----:B------:R-:W-:Y:S01]  /*27d0*/  IMAD.U32 R6, RZ, RZ, UR4 ;  /* 0x00000004ff067e24 */ /* 0x000fe2000f8e00ff */
[----:B------:R-:W2:Y:S04]  /*27e0*/  SYNCS.PHASECHK.TRANS64.TRYWAIT P0, [UR5+0xa0], R5 ;  /* 0x0000a005ff0075a7 */ /* 0x000ea80008001105 */
[----:B------:R-:W-:Y:S01]  /*27f0*/  PRMT R6, R2, 0x654, R6 ;  /* 0x0000065402067816 */ /* 0x000fe20000000006 */
[----:B-12---:R-:W-:Y:S06]  /*2800*/  @!P0 BRA `(.L_x_42) ;  /* 0x0000005400a08947 */ /* 0x006fec0003800000 */
.L_x_143:
[----:B------:R-:W-:Y:S01]  /*2810*/  ULEA UR4, UR6, UR37, 0x4 ;  /* 0x0000002506047291 */ /* 0x000fe2000f8e20ff */
[----:B------:R-:W-:Y:S01]  /*2820*/  SEL R3, R6, R3, !P2 ;  /* 0x0000000306037207 */ /* 0x000fe20005000000 */
[----:B------:R-:W-:Y:S01]  /*2830*/  UIADD3 UR5, UPT, UPT, UR5, 0x90, URZ ;  /* 0x0000009005057890 */ /* 0x000fe2000fffe0ff */
[----:B-1----:R-:W-:Y:S01]  /*2840*/  LEA R0, R11, UR37, 0x3 ;  /* 0x000000250b007c11 */ /* 0x002fe2000f8e18ff */
[----:B------:R-:W-:Y:S01]  /*2850*/  UIADD3 UR4, UPT, UPT, UR4, 0x120, URZ ;  /* 0x0000012004047890 */ /* 0x000fe2000fffe0ff */
[----:B------:R1:W-:Y:S01]  /*2860*/  @!P2 SYNCS.ARRIVE.TRANS64.RED RZ, [R3+URZ], R4 ;  /* 0x0000000403ffa9a7 */ /* 0x0003e200080004ff */
[----:B------:R-:W-:Y:S01]  /*2870*/  UIADD3 UR6, UPT, UPT, UR6, 0x1, URZ ;  /* 0x0000000106067890 */ /* 0x000fe2000fffe0ff */
[----:B------:R-:W-:-:S03]  /*2880*/  VIADD R8, R8, 0x1 ;  /* 0x0000000108087836 */ /* 0x000fc60000000000 */
[----:B------:R-:W-:Y:S02]  /*2890*/  UISETP.NE.AND UP0, UPT, UR6, 0x2, UPT ;  /* 0x000000020600788c */ /* 0x000fe4000bf05270 */
[----:B------:R-:W-:Y:S01]  /*28a0*/  ISETP.NE.AND P0, PT, R8, 0x2, PT ;  /* 0x000000020800780c */ /* 0x000fe20003f05270 */
[----:B------:R-:W-:Y:S06]  /*28b0*/  UGETNEXTWORKID.BROADCAST [UR4], [UR5] ;  /* 0x00000000040073ca */ /* 0x000fec0008000100 */
[----:B------:R-:W-:Y:S02]  /*28c0*/  USEL UR4, URZ, 0x1, UP0 ;  /* 0x00000001ff047887 */ /* 0x000fe40008000000 */
[----:B------:R-:W-:-:S04]  /*28d0*/  USEL UR6, UR6, URZ, UP0 ;  /* 0x000000ff06067287 */ /* 0x000fc80008000000 */
[----:B------:R-:W-:Y:S02]  /*28e0*/  LOP3.LUT R12, R12, UR4, RZ, 0x3c, !PT ;  /* 0x000000040c0c7c12 */ /* 0x000fe4000f8e3cff */
[----:B-1----:R-:W-:-:S04]  /*28f0*/  SHF.L.U32 R4, R10, 0x1f, RZ ;  /* 0x0000001f0a047819 */ /* 0x002fc800000006ff */
[----:B------:R-:W1:Y:S02]  /*2900*/  SYNCS.PHASECHK.TRANS64.TRYWAIT P1, [R0+URZ+0x90], R4 ;  /* 0x00009004000075a7 */ /* 0x000e6400080211ff */
[----:B-1----:R-:W-:Y:S05]  /*2910*/  @!P1 BRA `(.L_x_43) ;  /* 0x0000005400749947 */ /* 0x002fea0003800000 */
.L_x_144:
[C---:B-1----:R-:W-:Y:S01]  /*2920*/  LEA R4, R11.reuse, UR37, 0x4 ;  /* 0x000000250b047c11 */ /* 0x042fe2000f8e20ff */
[----:B------:R-:W-:Y:S01]  /*2930*/  VIADD R0, R0, 0xa0 ;  /* 0x000000a000007836 */ /* 0x000fe20000000000 */
[----:B------:R-:W-:Y:S01]  /*2940*/  SEL R8, R8, RZ, P0 ;  /* 0x000000ff08087207 */ /* 0x000fe20000000000 */
[----:B------:R-:W-:-:S03]  /*2950*/  VIADD R11, R11, 0x1 ;  /* 0x000000010b0b7836 */ /* 0x000fc60000000000 */
[----:B------:R-:W1:Y:S01]  /*2960*/  LDS.128 R4, [R4+0x120] ;  /* 0x0001200004047984 */ /* 0x000e620000000c00 */
[----:B------:R-:W-:Y:S02]  /*2970*/  PRMT R0, RZ, 0x654, R0 ;  /* 0x00000654ff007816 */ /* 0x000fe40000000000 */
[C---:B------:R-:W-:Y:S01]  /*2980*/  ISETP.NE.AND P1, PT, R11.reuse, 0x2, PT ;  /* 0x000000020b00780c */ /* 0x040fe20003f25270 */
[----:B------:R-:W-:Y:S01]  /*2990*/  @!PT LDS RZ, [RZ] ;  /* 0x00000000fffff984 */ /* 0x000fe20000000800 */
[----:B------:R-:W-:Y:S01]  /*29a0*/  @!PT LDS RZ, [RZ] ;  /* 0x00000000fffff984 */ /* 0x000fe20000000800 */
[----:B------:R-:W-:Y:S01]  /*29b0*/  @!PT LDS RZ, [RZ] ;  /* 0x00000000fffff984 */ /* 0x000fe20000000800 */
[----:B------:R-:W-:Y:S01]  /*29c0*/  @!PT LDS RZ, [RZ] ;  /* 0x00000000fffff984 */ /* 0x000fe20000000800 */
[----:B------:R2:W-:Y:S06]  /*29d0*/  MEMBAR.ALL.CTA ;  /* 0x0000000000007992 */ /* 0x0005ec0000008000 */
[----:B--2---:R-:W2:Y:S01]  /*29e0*/  FENCE.VIEW.ASYNC.S ;  /* 0x00000000000073c6 */ /* 0x004ea20000000000 */
[----:B------:R-:W-:Y:S01]  /*29f0*/  SEL R11, R11, RZ, P1 ;  /* 0x000000ff0b0b7207 */ /* 0x000fe20000800000 */
[----:B--2---:R2:W-:Y:S01]  /*2a00*/  SYNCS.ARRIVE.TRANS64.RED.A1T0 RZ, [R0+URZ], RZ ;  /* 0x000000ff00ff79a7 */ /* 0x0045e200081004ff */
[----:B-1----:R-:W-:-:S02]  /*2a10*/  LOP3.LUT P3, RZ, R6, 0x1, RZ, 0xc0, !PT ;  /* 0x0000000106ff7812 */ /* 0x002fc4000786c0ff */
[----:B------:R-:W-:-:S04]  /*2a20*/  SEL R4, RZ, 0x1, P1 ;  /* 0x00000001ff047807 */ /* 0x000fc80000800000 */
[----:B------:R-:W-:Y:S02]  /*2a30*/  LOP3.LUT R10, R10, R4, RZ, 0x3c, !PT ;  /* 0x000000040a0a7212 */ /* 0x000fe400078e3cff */
[----:B--2---:R-:W-:-:S04]  /*2a40*/  SEL R0, RZ, 0x1, P0 ;  /* 0x00000001ff007807 */ /* 0x004fc80000000000 */
[----:B------:R-:W-:Y:S01]  /*2a50*/  LOP3.LUT R9, R9, R0, RZ, 0x3c, !PT ;  /* 0x0000000009097212 */ /* 0x000fe200078e3cff */
[----:B------:R-:W-:Y:S06]  /*2a60*/  @P3 BRA `(.L_x_44) ;  /* 0xfffffffc002c3947 */ /* 0x000fec000383ffff */
[----:B------:R-:W-:Y:S01]  /*2a70*/  ULEA UR5, UR6, UR37, 0x3 ;  /* 0x0000002506057291 */ /* 0x000fe2000f8e18ff */
[----:B------:R-:W-:-:S08]  /*2a80*/  SHF.L.U32 R2, R12, 0x1f, RZ ;  /* 0x0000001f0c027819 */ /* 0x000fd000000006ff */
[----:B------:R-:W1:Y:S02]  /*2a90*/  SYNCS.PHASECHK.TRANS64 P0, [UR5+0xa0], R2 ;  /* 0x0000a002ff0075a7 */ /* 0x000e640008001005 */
[----:B-1----:R-:W-:Y:S05]  /*2aa0*/  @P0 BRA `(.L_x_45) ;  /* 0x0000000000080947 */ /* 0x002fea0003800000 */
[----:B------:R-:W1:Y:S02]  /*2ab0*/  SYNCS.PHASECHK.TRANS64.TRYWAIT P0, [UR5+0xa0], R2 ;  /* 0x0000a002ff0075a7 */ /* 0x000e640008001105 */
[----:B-1----:R-:W-:Y:S05]  /*2ac0*/  @!P0 BRA `(.L_x_46) ;  /* 0x00000054001c8947 */ /* 0x002fea0003800000 */
.L_x_45:
[----:B------:R-:W-:-:S04]  /*2ad0*/  UIADD3 UR4, UPT, UPT, UR6, 0x1, URZ ;  /* 0x0000000106047890 */ /* 0x000fc8000fffe0ff */
[----:B------:R-:W-:-:S04]  /*2ae0*/  UISETP.NE.AND UP0, UPT, UR4, 0x2, UPT ;  /* 0x000000020400788c */ /* 0x000fc8000bf05270 */
[----:B------:R-:W-:Y:S02]  /*2af0*/  USEL UR7, URZ, 0x1, UP0 ;  /* 0x00000001ff077887 */ /* 0x000fe40008000000 */
[----:B------:R-:W-:-:S04]  /*2b00*/  USEL UR4, UR4, URZ, UP0 ;  /* 0x000000ff04047287 */ /* 0x000fc80008000000 */
[----:B------:R-:W-:Y:S01]  /*2b10*/  ULEA UR4, UR4, UR37, 0x3 ;  /* 0x0000002504047291 */ /* 0x000fe2000f8e18ff */
[----:B-1----:R-:W-:-:S04]  /*2b20*/  LOP3.LUT R2, R12, UR7, RZ, 0x3c, !PT ;  /* 0x000000070c027c12 */ /* 0x002fc8000f8e3cff */
[----:B------:R-:W-:-:S04]  /*2b30*/  SHF.L.U32 R0, R2, 0x1f, RZ ;  /* 0x0000001f02007819 */ /* 0x000fc800000006ff */
[----:B------:R-:W1:Y:S02]  /*2b40*/  SYNCS.PHASECHK.TRANS64 P0, [UR4+0xa0], R0 ;  /* 0x0000a000ff0075a7 */ /* 0x000e640008001004 */
[----:B-1----:R-:W-:Y:S05]  /*2b50*/  @P0 EXIT ;  /* 0x000000000000094d */ /* 0x002fea0003800000 */
[----:B------:R-:W-:Y:S02]  /*2b60*/  SHF.L.U32 R2, R2, 0x1f, RZ ;  /* 0x0000001f02027819 */ /* 0x000fe400000006ff */
[----:B------:R-:W-:-:S07]  /*2b70*/  MOV R0, UR4 ;  /* 0x0000000400007c02 */ /* 0x000fce0008000f00 */
.L_x_47:
[----:B-1----:R1:W2:Y:S02]  /*2b80*/  SYNCS.PHASECHK.TRANS64.TRYWAIT P0, [R0+URZ+0xa0], R2 ;  /* 0x0000a002000075a7 */ /* 0x0022a400080011ff */
[----:B--2---:R-:W-:Y:S05]  /*2b90*/  @!P0 NANOSLEEP.SYNCS 0x989680 ;  /* 0x009896800000895d */ /* 0x004fea0003900000 */
[----:B------:R-:W2:Y:S02]  /*2ba0*/  @!P0 SYNCS.PHASECHK.TRANS64 P0, [R0+URZ+0xa0], R2 ;  /* 0x0000a002000085a7 */ /* 0x000ea400080010ff */
[----:B--2---:R-:W-:Y:S05]  /*2bb0*/  @P0 EXIT ;  /* 0x000000000000094d */ /* 0x004fea0003800000 */
[----:B------:R-:W-:Y:S05]  /*2bc0*/  BRA `(.L_x_47) ;  /* 0xfffffffc00ec7947 */ /* 0x000fea000383ffff */
.L_x_40:
[----:B------:R-:W-:-:S09]  /*2bd0*/  UISETP.NE.AND UP1, UPT, UR8, URZ, UPT ;  /* 0x000000ff0800728c */ /* 0x000fd2000bf25270 */
[----:B------:R-:W-:Y:S05]  /*2be0*/  BRA.U UP1, `(.L_x_48) ;  /* 0x0000001101247547 */ /* 0x000fea000b800000 */
[----:B------:R-:W-:Y:S01]  /*2bf0*/  UMOV UR4, 0x40 ;  /* 0x0000004000047882 */ /* 0x000fe20000000000 */
[----:B------:R-:W-:Y:S01]  /*2c00*/  NOP ;  /* 0x0000000000007918 */ /* 0x000fe20000000000 */
[----:B------:R-:W-:Y:S01]  /*2c10*/  ULEA UR4, UR37, UR4, 0x18 ;  /* 0x0000000425047291 */ /* 0x000fe2000f8ec0ff */
[----:B------:R-:W-:Y:S02]  /*2c20*/  UMOV UR5, 0x400 ;  /* 0x0000040000057882 */ /* 0x000fe40000000000 */
[----:B------:R-:W-:-:S06]  /*2c30*/  ULEA UR37, UR37, UR5, 0x18 ;  /* 0x0000000525257291 */ /* 0x000fcc000f8ec0ff */
[----:B------:R-:W1:Y:S02]  /*2c40*/  LDS.U8 R0, [UR4+0x1c] ;  /* 0x00001c04ff007984 */ /* 0x000e640008000000 */
[----:B-1----:R-:W-:-:S13]  /*2c50*/  ISETP.NE.AND P0, PT, R0, RZ, PT ;  /* 0x000000ff0000720c */ /* 0x002fda0003f05270 */
[----:B------:R-:W-:Y:S05]  /*2c60*/  @P0 BRA `(.L_x_49) ;  /* 0x0000000000580947 */ /* 0x000fea0003800000 */
[----:B------:R-:W-:-:S13]  /*2c70*/  ELECT P0, URZ, PT ;  /* 0x0000000000ff782f */ /* 0x000fda0003800000 */
[----:B------:R-:W-:Y:S05]  /*2c80*/  @!P0 BRA `(.L_x_50) ;  /* 0x0000000000608947 */ /* 0x000fea0003800000 */
[----:B------:R-:W-:Y:S01]  /*2c90*/  UMOV UR5, 0x10 ;  /* 0x0000001000057882 */ /* 0x000fe20000000000 */
[----:B------:R-:W-:Y:S01]  /*2ca0*/  HFMA2 R0, -RZ, RZ, 0, 5.9604644775390625e-08 ;  /* 0x00000001ff007431 */ /* 0x000fe200000001ff */
[----:B------:R-:W-:-:S03]  /*2cb0*/  MOV R2, 0xffff ;  /* 0x0000ffff00027802 */ /* 0x000fc60000000f00 */
[----:B------:R-:W-:Y:S04]  /*2cc0*/  DEPBAR.LE SB1, 0x36 ;  /* 0x00009d800000791a */ /* 0x000fe80000000000 */
[----:B------:R-:W1:Y:S02]  /*2cd0*/  UTCATOMSWS.FIND_AND_SET.ALIGN UP0, UR5, UR5 ;  /* 0x00000005000575e3 */ /* 0x000e640008000800 */
[----:B-1----:R-:W-:Y:S01]  /*2ce0*/  MOV R3, UR5 ;  /* 0x0000000500037c02 */ /* 0x002fe20008000f00 */
[----:B------:R-:W-:Y:S06]  /*2cf0*/  BRA.U UP0, `(.L_x_51) ;  /* 0x0000000100187547 */ /* 0x000fec000b800000 */
.L_x_52:
[----:B------:R-:W-:Y:S05]  /*2d00*/  NANOSLEEP 0x64 ;  /* 0x000000640000795d */ /* 0x000fea0003800000 */
[----:B------:R-:W-:-:S05]  /*2d10*/  UMOV UR5, 0x10 ;  /* 0x0000001000057882 */ /* 0x000fca0000000000 */
[----:B------:R-:W-:Y:S04]  /*2d20*/  DEPBAR.LE SB1, 0x36 ;  /* 0x00009d800000791a */ /* 0x000fe80000000000 */
[----:B------:R-:W1:Y:S02]  /*2d30*/  UTCATOMSWS.FIND_AND_SET.ALIGN UP0, UR5, UR5 ;  /* 0x00000005000575e3 */ /* 0x000e640008000800 */
[----:B-1----:R-:W-:Y:S01]  /*2d40*/  MOV R3, UR5 ;  /* 0x0000000500037c02 */ /* 0x002fe20008000f00 */
[----:B------:R-:W-:Y:S05]  /*2d50*/  BRA.U !UP0, `(.L_x_52) ;  /* 0xfffffffd08e87547 */ /* 0x000fea000b83ffff */
.L_x_51:
[-C--:B------:R-:W-:Y:S02]  /*2d60*/  SHF.L.U32 R2, R2, R3.reuse, RZ ;  /* 0x0000000302027219 */ /* 0x080fe400000006ff */
[----:B------:R-:W-:Y:S01]  /*2d70*/  SHF.L.U32 R0, R0, R3, RZ ;  /* 0x0000000300007219 */ /* 0x000fe200000006ff */
[----:B------:R-:W-:Y:S02]  /*2d80*/  IMAD.SHL.U32 R3, R3, 0x20, RZ ;  /* 0x0000002003037824 */ /* 0x000fe400078e00ff */
[----:B------:R1:W-:Y:S04]  /*2d90*/  ATOMS.OR RZ, [UR4+0x14], R2 ;  /* 0x00001402ffff798c */ /* 0x0003e8000b000004 */
[----:B------:R1:W-:Y:S04]  /*2da0*/  ATOMS.OR RZ, [UR4+0x18], R0 ;  /* 0x00001800ffff798c */ /* 0x0003e8000b000004 */
[----:B------:R1:W-:Y:S01]  /*2db0*/  STS [UR37+0x140], R3 ;  /* 0x00014003ff007988 */ /* 0x0003e20008000825 */
[----:B------:R-:W-:Y:S05]  /*2dc0*/  BRA `(.L_x_50) ;  /* 0x0000000000107947 */ /* 0x000fea0003800000 */
.L_x_49:
[----:B------:R-:W-:Y:S02]  /*2dd0*/  MOV R0, 0xffffffff ;  /* 0xffffffff00007802 */ /* 0x000fe40000000f00 */
[----:B------:R-:W-:-:S03]  /*2de0*/  MOV R2, 0x2e10 ;  /* 0x00002e1000027802 */ /* 0x000fc60000000f00 */
[----:B------:R1:W-:Y:S04]  /*2df0*/  STS [UR37+0x140], R0 ;  /* 0x00014000ff007988 */ /* 0x0003e80008000825 */
[----:B-1-3-5:R-:W-:Y:S05]  /*2e00*/  CALL.REL.NOINC `($__internal_1_$__cuda_sm10x_tcgen05_guardrail_trap_phase_invalid_during_alloc) ;  /* 0x0000005800647944 */ /* 0x02afea0003c00000 */
.L_x_50:
[----:B------:R-:W-:Y:S05]  /*2e10*/  WARPSYNC.ALL ;  /* 0x0000000000007948 */ /* 0x000fea0003800000 */
[----:B------:R-:W2:Y:S01]  /*2e20*/  S2UR UR5, SR_CgaCtaId ;  /* 0x00000000000579c3 */ /* 0x000ea20000008800 */
[----:B------:R-:W-:Y:S01]  /*2e30*/  UMOV UR4, 0x400 ;  /* 0x0000040000047882 */ /* 0x000fe20000000000 */
[----:B------:R-:W-:-:S06]  /*2e40*/  NOP ;  /* 0x0000000000007918 */ /* 0x000fcc0000000000 */
[----:B------:R-:W-:Y:S06]  /*2e50*/  BAR.ARV 0x6, 0xa0 ;  /* 0x0182800000007b1d */ /* 0x000fec0000002000 */
[----:B------:R-:W4:Y:S01]  /*2e60*/  LDCU UR7, c[0x0][0x38c] ;  /* 0x00007180ff0777ac */ /* 0x000f220008000800 */
[----:B------:R-:W-:Y:S01]  /*2e70*/  IMAD.MOV.U32 R11, RZ, RZ, 0x1 ;  /* 0x00000001ff0b7424 */ /* 0x000fe200078e00ff */
[----:B------:R-:W-:Y:S01]  /*2e80*/  CS2R R8, SRZ ;  /* 0x0000000000087805 */ /* 0x000fe2000001ff00 */
[----:B------:R-:W-:Y:S01]  /*2e90*/  IMAD.MOV.U32 R10, RZ, RZ, RZ ;  /* 0x000000ffff0a7224 */ /* 0x000fe200078e00ff */
[----:B------:R-:W3:Y:S01]  /*2ea0*/  LDCU UR6, c[0x0][0x38c] ;  /* 0x00007180ff0677ac */ /* 0x000ee20008000800 */
[----:B------:R-:W-:Y:S01]  /*2eb0*/  UMOV UR15, URZ ;  /* 0x000000ff000f7c82 */ /* 0x000fe20008000000 */
[----:B------:R-:W-:Y:S01]  /*2ec0*/  UMOV UR14, URZ ;  /* 0x000000ff000e7c82 */ /* 0x000fe20008000000 */
[----:B--2---:R-:W-:Y:S01]  /*2ed0*/  ULEA UR5, UR5, UR4, 0x18 ;  /* 0x0000000405057291 */ /* 0x004fe2000f8ec0ff */
[----:B------:R-:W-:Y:S01]  /*2ee0*/  UMOV UR32, 0x0 ;  /* 0x0000000000207882 */ /* 0x000fe20000000000 */
[----:B------:R-:W-:-:S02]  /*2ef0*/  UMOV UR33, 0x8100910 ;  /* 0x0810091000217882 */ /* 0x000fc40000000000 */
[----:B------:R-:W-:Y:S02]  /*2f00*/  UIADD3 UR9, UPT, UPT, UR5, 0x8400, URZ ;  /* 0x0000840005097890 */ /* 0x000fe4000fffe0ff */
[----:B------:R-:W-:Y:S02]  /*2f10*/  UIADD3 UR10, UPT, UPT, UR5, 0x28400, URZ ;  /* 0x00028400050a7890 */ /* 0x000fe4000fffe0ff */
[----:B----4-:R-:W-:Y:S01]  /*2f20*/  UIADD3 UR7, UPT, UPT, UR7, 0x3f, URZ ;  /* 0x0000003f07077890 */ /* 0x010fe2000fffe0ff */
[----:B-1----:R-:W1:Y:S01]  /*2f30*/  LDS R0, [UR5+0x140] ;  /* 0x00014005ff007984 */ /* 0x002e620008000800 */
[----:B------:R-:W-:Y:S02]  /*2f40*/  USHF.R.U32.HI UR9, URZ, 0x4, UR9 ;  /* 0x00000004ff097899 */ /* 0x000fe40008011609 */
[----:B------:R-:W-:Y:S02]  /*2f50*/  USHF.R.S32.HI UR4, URZ, 0x1f, UR7 ;  /* 0x0000001fff047899 */ /* 0x000fe40008011407 */
[----:B------:R-:W-:-:S02]  /*2f60*/  USHF.R.U32.HI UR10, URZ, 0x4, UR10 ;  /* 0x00000004ff0a7899 */ /* 0x000fc4000801160a */
[----:B------:R-:W-:Y:S02]  /*2f70*/  ULEA.HI UR4, UR4, UR7, URZ, 0x6 ;  /* 0x0000000704047291 */ /* 0x000fe4000f8f30ff */
[----:B------:R-:W-:Y:S02]  /*2f80*/  ULOP3.LUT UR9, UR9, 0x3fff, URZ, 0xc0, !UPT ;  /* 0x00003fff09097892 */ /* 0x000fe4000f8ec0ff */
[----:B------:R-:W-:Y:S02]  /*2f90*/  USHF.R.S32.HI UR4, URZ, 0x6, UR4 ;  /* 0x00000006ff047899 */ /* 0x000fe40008011404 */
[----:B------:R-:W-:Y:S02]  /*2fa0*/  ULOP3.LUT UR10, UR10, 0x3fff, URZ, 0xc0, !UPT ;  /* 0x00003fff0a0a7892 */ /* 0x000fe4000f8ec0ff */
[----:B------:R-:W-:Y:S01]  /*2fb0*/  UISETP.LT.AND UP0, UPT, UR4, 0x1, UPT ;  /* 0x000000010400788c */ /* 0x000fe2000bf01270 */
[----:B------:R-:W-:Y:S01]  /*2fc0*/  UMOV UR30, 0x0 ;  /* 0x00000000001e7882 */ /* 0x000fe20000000000 */
[----:B------:R-:W-:-:S02]  /*2fd0*/  UMOV UR31, 0x8100910 ;  /* 0x08100910001f7882 */ /* 0x000fc40000000000 */
[----:B------:R-:W-:Y:S01]  /*2fe0*/  USEL UR8, UR4, 0x1, !UP0 ;  /* 0x0000000104087887 */ /* 0x000fe2000c000000 */
[----:B------:R-:W-:Y:S01]  /*2ff0*/  UMOV UR28, 0x0 ;  /* 0x00000000001c7882 */ /* 0x000fe20000000000 */
[----:B------:R-:W-:Y:S01]  /*3000*/  UMOV UR29, 0x8100910 ;  /* 0x08100910001d7882 */ /* 0x000fe20000000000 */
[----:B------:R-:W-:Y:S01]  /*3010*/  UMOV UR26, 0x0 ;  /* 0x00000000001a7882 */ /* 0x000fe20000000000 */
[----:B------:R-:W-:Y:S01]  /*3020*/  UMOV UR27, 0x8100910 ;  /* 0x08100910001b7882 */ /* 0x000fe20000000000 */
[----:B------:R-:W-:Y:S01]  /*3030*/  UMOV UR24, 0x0 ;  /* 0x0000000000187882 */ /* 0x000fe20000000000 */
[----:B------:R-:W-:Y:S01]  /*3040*/  UMOV UR25, 0x8100910 ;  /* 0x0810091000197882 */ /* 0x000fe20000000000 */
[----:B------:R-:W-:Y:S01]  /*3050*/  UMOV UR22, 0x0 ;  /* 0x0000000000167882 */ /* 0x000fe20000000000 */
[----:B------:R-:W-:Y:S01]  /*3060*/  UMOV UR23, 0x8100910 ;  /* 0x0810091000177882 */ /* 0x000fe20000000000 */
[----:B------:R-:W-:Y:S02]  /*3070*/  ULOP3.LUT UR9, UR9, 0x10000, URZ, 0xfc, !UPT ;  /* 0x0001000009097892 */ /* 0x000fe4000f8efcff */
[----:B------:R-:W-:-:S02]  /*3080*/  ULOP3.LUT UR10, UR10, 0x10000, URZ, 0xfc, !UPT ;  /* 0x000100000a0a7892 */ /* 0x000fc4000f8efcff */
[----:B------:R-:W-:Y:S02]  /*3090*/  UIADD3 UR8, UPT, UPT, -UR8, URZ, URZ ;  /* 0x000000ff08087290 */ /* 0x000fe4000fffe1ff */
[----:B---3--:R-:W-:Y:S01]  /*30a0*/  UISETP.GE.AND UP3, UPT, UR6, 0x1, UPT ;  /* 0x000000010600788c */ /* 0x008fe2000bf66270 */
[----:B------:R-:W-:Y:S01]  /*30b0*/  UMOV UR20, 0x0 ;  /* 0x0000000000147882 */ /* 0x000fe20000000000 */
[----:B------:R-:W-:Y:S01]  /*30c0*/  UMOV UR21, 0x8100910 ;  /* 0x0810091000157882 */ /* 0x000fe20000000000 */
[----:B------:R-:W-:Y:S01]  /*30d0*/  UMOV UR18, 0x0 ;  /* 0x0000000000127882 */ /* 0x000fe20000000000 */
[----:B-1----:R-:W-:Y:S01]  /*30e0*/  R2UR UR16, R0 ;  /* 0x00000000001072ca */ /* 0x002fe200000e0000 */
[----:B------:R-:W-:-:S14]  /*30f0*/  UMOV UR19, 0x8100910 ;  /* 0x0810091000137882 */ /* 0x000fdc0000000000 */
.L_x_59:
[----:B------:R-:W-:Y:S02]  /*3100*/  LEA R0, R10, UR5, 0x3 ;  /* 0x000000050a007c11 */ /* 0x000fe4000f8e18ff */
[----:B------:R-:W-:Y:S02]  /*3110*/  SHF.L.U32 R2, R9, 0x1f, RZ ;  /* 0x0000001f09027819 */ /* 0x000fe400000006ff */
[----:B------:R-:W-:Y:S01]  /*3120*/  PLOP3.LUT P0, PT, PT, PT, UP3, 0x80, 0x8 ;  /* 0x000000000008781c */ /* 0x000fe20003f0f038 */
[----:B------:R-:W-:Y:S01]  /*3130*/  VIADD R3, R0, 0xa0 ;  /* 0x000000a000037836 */ /* 0x000fe20000000000 */
[----:B-1----:R-:W1:Y:S02]  /*3140*/  SYNCS.PHASECHK.TRANS64.TRYWAIT P1, [R0+URZ+0x90], R2 ;  /* 0x00009002000075a7 */ /* 0x002e6400080211ff */
[----:B-1-3--:R-:W-:Y:S09]  /*3150*/  @!P1 BRA `(.L_x_53) ;  /* 0x0000004c00909947 */ /* 0x00aff20003800000 */
.L_x_146:
[----:B------:R-:W-:Y:S01]  /*3160*/  LEA R4, R10, UR5, 0x4 ;  /* 0x000000050a047c11 */ /* 0x000fe2000f8e20ff */
[----:B------:R-:W-:Y:S01]  /*3170*/  @UP3 ULEA UR7, UR14, UR5, 0x3 ;  /* 0x000000050e073291 */ /* 0x000fe2000f8e18ff */
[----:B------:R-:W-:Y:S01]  /*3180*/  PLOP3.LUT P2, PT, PT, PT, PT, 0x80, 0x8 ;  /* 0x000000000008781c */ /* 0x000fe20003f4f070 */
[----:B------:R-:W-:Y:S01]  /*3190*/  ULEA UR6, UR15, UR5, 0x3 ;  /* 0x000000050f067291 */ /* 0x000fe2000f8e18ff */
[----:B------:R-:W-:Y:S02]  /*31a0*/  PRMT R3, RZ, 0x654, R3 ;  /* 0x00000654ff037816 */ /* 0x000fe40000000003 */
[----:B------:R-:W2:Y:S01]  /*31b0*/  LDS.128 R4, [R4+0x120] ;  /* 0x0001200004047984 */ /* 0x000ea20000000c00 */
[----:B-1----:R-:W-:Y:S02]  /*31c0*/  @P0 SHF.L.U32 R2, R8, 0x1f, RZ ;  /* 0x0000001f08020819 */ /* 0x002fe400000006ff */
[----:B------:R-:W-:Y:S01]  /*31d0*/  SHF.L.U32 R0, R11, 0x1f, RZ ;  /* 0x0000001f0b007819 */ /* 0x000fe200000006ff */
[----:B------:R-:W-:Y:S01]  /*31e0*/  @!PT LDS RZ, [RZ] ;  /* 0x00000000fffff984 */ /* 0x000fe20000000800 */
[----:B------:R-:W-:Y:S01]  /*31f0*/  @!PT LDS RZ, [RZ] ;  /* 0x00000000fffff984 */ /* 0x000fe20000000800 */
[----:B------:R-:W-:Y:S01]  /*3200*/  @!PT LDS RZ, [RZ] ;  /* 0x00000000fffff984 */ /* 0x000fe20000000800 */
[----:B------:R-:W-:Y:S01]  /*3210*/  @!PT LDS RZ, [RZ] ;  /* 0x00000000fffff984 */ /* 0x000fe20000000800 */
[----:B------:R1:W-:Y:S06]  /*3220*/  MEMBAR.ALL.CTA ;  /* 0x0000000000007992 */ /* 0x0003ec0000008000 */
[----:B-1----:R-:W1:Y:S02]  /*3230*/  FENCE.VIEW.ASYNC.S ;  /* 0x00000000000073c6 */ /* 0x002e640000000000 */
[----:B-1----:R1:W-:Y:S01]  /*3240*/  SYNCS.ARRIVE.TRANS64.RED.A1T0 RZ, [R3+URZ], RZ ;  /* 0x000000ff03ff79a7 */ /* 0x0023e200081004ff */
[----:B------:R1:W3:Y:S01]  /*3250*/  @P0 SYNCS.PHASECHK.TRANS64.TRYWAIT P2, [UR7], R2 ;  /* 0x00000002ff0005a7 */ /* 0x0002e20008041107 */
[----:B------:R-:W-:Y:S01]  /*3260*/  ULEA UR7, UR15, UR16, 0x6 ;  /* 0x000000100f077291 */ /* 0x000fe2000f8e30ff */
[----:B--2---:R-:W-:Y:S01]  /*3270*/  LOP3.LUT P1, RZ, R6, 0x1, RZ, 0xc0, !PT ;  /* 0x0000000106ff7812 */ /* 0x004fe2000782c0ff */
[----:B------:R-:W2:Y:S02]  /*3280*/  SYNCS.PHASECHK.TRANS64.TRYWAIT P0, [UR6+0xd0], R0 ;  /* 0x0000d000ff0075a7 */ /* 0x000ea40008001106 */
[----:B-123--:R-:W-:Y:S10]  /*3290*/  @!P0 BRA `(.L_x_54) ;  /* 0x0000004c00548947 */ /* 0x00eff40003800000 */
.L_x_148:
[----:B------:R-:W-:Y:S01]  /*32a0*/  IADD3 R10, PT, PT, R10, 0x1, RZ ;  /* 0x000000010a0a7810 */ /* 0x000fe20007ffe0ff */
[----:B------:R-:W-:Y:S06]  /*32b0*/  BRA.U !UP3, `(.L_x_55) ;  /* 0x000000050b107547 */ /* 0x000fec000b800000 */
[----:B------:R-:W-:Y:S01]  /*32c0*/  UPLOP3.LUT UP4, UPT, UPT, UPT, UPT, 0x40, 0x4 ;  /* 0x000000000004789c */ /* 0x000fe20003f8e870 */
[----:B------:R-:W-:Y:S01]  /*32d0*/  UMOV UR13, UR8 ;  /* 0x00000008000d7c82 */ /* 0x000fe20008000000 */
[----:B------:R-:W-:Y:S01]  /*32e0*/  UMOV UR12, UR4 ;  /* 0x00000004000c7c82 */ /* 0x000fe20008000000 */
[----:B------:R-:W-:-:S08]  /*32f0*/  UMOV UR17, UR14 ;  /* 0x0000000e00117c82 */ /* 0x000fd00008000000 */
.L_x_58:
[----:B------:R-:W-:Y:S02]  /*3300*/  UIADD3 UR13, UPT, UPT, UR13, 0x1, URZ ;  /* 0x000000010d0d7890 */ /* 0x000fe4000fffe0ff */
[----:B--2---:R-:W-:Y:S02]  /*3310*/  ULEA UR11, UR17, UR5, 0x3 ;  /* 0x00000005110b7291 */ /* 0x004fe4000f8e18ff */
[----:B------:R-:W-:Y:S01]  /*3320*/  UISETP.NE.AND UP0, UPT, UR13, URZ, UPT ;  /* 0x000000ff0d00728c */ /* 0x000fe2000bf05270 */
[----:B---3--:R-:W-:Y:S10]  /*3330*/  @P2 BRA `(.L_x_56) ;  /* 0x00000000000c2947 */ /* 0x008ff40003800000 */
[----:B-1----:R-:W-:Y:S04]  /*3340*/  SHF.L.U32 R2, R8, 0x1f, RZ ;  /* 0x0000001f08027819 */ /* 0x002fe800000006ff */
[----:B------:R-:W1:Y:S02]  /*3350*/  SYNCS.PHASECHK.TRANS64.TRYWAIT P0, [UR11], R2 ;  /* 0x00000002ff0075a7 */ /* 0x000e64000800110b */
[----:B-1----:R-:W-:Y:S05]  /*3360*/  @!P0 BRA `(.L_x_57) ;  /* 0x0000004c00388947 */ /* 0x002fea0003800000 */
.L_x_56:
[----:B------:R-:W-:Y:S01]  /*3370*/  UISETP.NE.AND UP1, UPT, UR12, 0x1, UPT ;  /* 0x000000010c00788c */ /* 0x000fe2000bf25270 */
[----:B------:R-:W-:Y:S01]  /*3380*/  PLOP3.LUT P2, PT, PT, PT, PT, 0x80, 0x8 ;  /* 0x000000000008781c */ /* 0x000fe20003f4f070 */
[----:B------:R-:W-:Y:S02]  /*3390*/  UIADD3 UR14, UPT, UPT, UR17, 0x1, URZ ;  /* 0x00000001110e7890 */ /* 0x000fe4000fffe0ff */
[----:B------:R-:W-:Y:S02]  /*33a0*/  ULEA UR64, UR17, UR10, 0xa ;  /* 0x0000000a11407291 */ /* 0x000fe4000f8e50ff */
[----:B------:R-:W-:Y:S01]  /*33b0*/  UISETP.NE.AND UP2, UPT, UR14, 0x4, UPT ;  /* 0x000000040e00788c */ /* 0x000fe2000bf45270 */
[----:B------:R-:W-:Y:S01]  /*33c0*/  PLOP3.LUT P0, PT, PT, PT, UP1, 0x80, 0x8 ;  /* 0x000000000008781c */ /* 0x000fe20003f0f018 */
[----:B------:R-:W-:Y:S02]  /*33d0*/  ULEA UR62, UR17, UR9, 0xb ;  /* 0x00000009113e7291 */ /* 0x000fe4000f8e58ff */
[----:B------:R-:W-:Y:S02]  /*33e0*/  USEL UR35, URZ, 0x1, UP2 ;  /* 0x00000001ff237887 */ /* 0x000fe40009000000 */
[----:B------:R-:W-:Y:S02]  /*33f0*/  USEL UR14, UR14, URZ, UP2 ;  /* 0x000000ff0e0e7287 */ /* 0x000fe40009000000 */
[----:B------:R-:W-:Y:S02]  /*3400*/  UIADD3 UR60, UPT, UPT, UR64, 0x2, URZ ;  /* 0x00000002403c7890 */ /* 0x000fe4000fffe0ff */
[----:B------:R-:W-:Y:S01]  /*3410*/  @UP1 ULEA UR34, UR14, UR5, 0x3 ;  /* 0x000000050e221291 */ /* 0x000fe2000f8e18ff */
[----:B------:R-:W-:Y:S01]  /*3420*/  LOP3.LUT R8, R8, UR35, RZ, 0x3c, !PT ;  /* 0x0000002308087c12 */ /* 0x000fe2000f8e3cff */
[----:B------:R-:W-:Y:S02]  /*3430*/  UIADD3 UR58, UPT, UPT, UR62, 0x2, URZ ;  /* 0x000000023e3a7890 */ /* 0x000fe4000fffe0ff */
[----:B------:R-:W-:Y:S01]  /*3440*/  UIADD3 UR56, UPT, UPT, UR64, 0x4, URZ ;  /* 0x0000000440387890 */ /* 0x000fe2000fffe0ff */
[----:B-1----:R-:W-:Y:S01]  /*3450*/  @P0 SHF.L.U32 R0, R8, 0x1f, RZ ;  /* 0x0000001f08000819 */ /* 0x002fe200000006ff */
[----:B------:R-:W-:Y:S02]  /*3460*/  UIADD3 UR54, UPT, UPT, UR62, 0x4, URZ ;  /* 0x000000043e367890 */ /* 0x000fe4000fffe0ff */
[----:B------:R-:W-:Y:S01]  /*3470*/  UIADD3 UR52, UPT, UPT, UR64, 0x6, URZ ;  /* 0x0000000640347890 */ /* 0x000fe2000fffe0ff */
[----:B------:R2:W3:Y:S01]  /*3480*/  @P0 SYNCS.PHASECHK.TRANS64.TRYWAIT P2, [UR34], R0 ;  /* 0x00000000ff0005a7 */ /* 0x0004e20008041122 */
[----:B------:R-:W-:Y:S02]  /*3490*/  UIADD3 UR50, UPT, UPT, UR62, 0x6, URZ ;  /* 0x000000063e327890 */ /* 0x000fe4000fffe0ff */
        /* <DEDUP_REMOVED lines=9> */
[----:B------:R-:W-:Y:S01]  /*3530*/  UIADD3 UR12, UPT, UPT, UR12, -0x1, URZ ;  /* 0xffffffff0c0c7890 */ /* 0x000fe2000fffe0ff */
[----:B------:R-:W-:Y:S01]  /*3540*/  UMOV UR65, 0x40004040 ;  /* 0x4000404000417882 */ /* 0x000fe20000000000 */
[----:B------:R-:W-:Y:S01]  /*3550*/  UMOV UR63, 0x40004040 ;  /* 0x40004040003f7882 */ /* 0x000fe20000000000 */
[----:B------:R-:W-:Y:S01]  /*3560*/  UMOV UR61, 0x40004040 ;  /* 0x40004040003d7882 */ /* 0x000fe20000000000 */
[----:B------:R2:W-:Y:S01]  /*3570*/  UTCHMMA gdesc[UR62], gdesc[UR64], tmem[UR7], tmem[UR32], idesc[UR33], UP4 ;  /* 0x00ff20403e0075ea */ /* 0x0005e2000a000007 */
[----:B------:R-:W-:Y:S01]  /*3580*/  UPLOP3.LUT UP4, UPT, UPT, UPT, UPT, 0x80, 0x8 ;  /* 0x000000000008789c */ /* 0x000fe20003f8f070 */
[----:B------:R-:W-:Y:S01]  /*3590*/  UMOV UR59, 0x40004040 ;  /* 0x40004040003b7882 */ /* 0x000fe20000000000 */
[----:B------:R-:W-:Y:S01]  /*35a0*/  UMOV UR57, 0x40004040 ;  /* 0x4000404000397882 */ /* 0x000fe20000000000 */
[----:B------:R2:W-:Y:S01]  /*35b0*/  UTCHMMA gdesc[UR58], gdesc[UR60], tmem[UR7], tmem[UR30], idesc[UR31], UPT ;  /* 0x00ff1e3c3a0075ea */ /* 0x0005e2000b800007 */
        /* <DEDUP_REMOVED lines=14> */
[----:B------:R-:W-:Y:S01]  /*36a0*/  UMOV UR35, 0x40004040 ;  /* 0x4000404000237882 */ /* 0x000fe20000000000 */
[----:B------:R2:W-:Y:S01]  /*36b0*/  UTCHMMA gdesc[UR38], gdesc[UR40], tmem[UR7], tmem[UR20], idesc[UR21], UPT ;  /* 0x00ff1428260075ea */ /* 0x0005e2000b800007 */
[----:B------:R2:W-:Y:S01]  /*36c0*/  UTCHMMA gdesc[UR34], gdesc[UR36], tmem[UR7], tmem[UR18], idesc[UR19], UPT ;  /* 0x00ff1224220075ea */ /* 0x0005e2000b800007 */
[----:B------:R2:W-:Y:S01]  /*36d0*/  UTCBAR [UR11], URZ ;  /* 0x000000ff0b0073e9 */ /* 0x0005e200080000ff */
[----:B------:R-:W-:Y:S01]  /*36e0*/  UMOV UR17, UR14 ;  /* 0x0000000e00117c82 */ /* 0x000fe20008000000 */
[----:B------:R-:W-:Y:S05]  /*36f0*/  BRA.U UP0, `(.L_x_58) ;  /* 0xfffffffd00007547 */ /* 0x000fea000b83ffff */
.L_x_55:
[----:B------:R-:W-:Y:S01]  /*3700*/  UIADD3 UR15, UPT, UPT, UR15, 0x1, URZ ;  /* 0x000000010f0f7890 */ /* 0x000fe2000fffe0ff */
[C---:B------:R-:W-:Y:S01]  /*3710*/  ISETP.NE.AND P0, PT, R10.reuse, 0x2, PT ;  /* 0x000000020a00780c */ /* 0x040fe20003f05270 */
[----:B--2---:R-:W-:Y:S02]  /*3720*/  UIADD3 UR7, UPT, UPT, UR6, 0xb0, URZ ;  /* 0x000000b006077890 */ /* 0x004fe4000fffe0ff */
[----:B------:R-:W-:Y:S01]  /*3730*/  UISETP.NE.AND UP0, UPT, UR15, 0x4, UPT ;  /* 0x000000040f00788c */ /* 0x000fe2000bf05270 */
[----:B-1----:R-:W-:Y:S02]  /*3740*/  SEL R0, RZ, 0x1, P0 ;  /* 0x00000001ff007807 */ /* 0x002fe40000000000 */
[----:B------:R-:W-:Y:S01]  /*3750*/  SEL R10, R10, RZ, P0 ;  /* 0x000000ff0a0a7207 */ /* 0x000fe20000000000 */
[----:B------:R-:W-:Y:S01]  /*3760*/  USEL UR6, URZ, 0x1, UP0 ;  /* 0x00000001ff067887 */ /* 0x000fe20008000000 */
[----:B------:R-:W-:Y:S01]  /*3770*/  LOP3.LUT R9, R9, R0, RZ, 0x3c, !PT ;  /* 0x0000000009097212 */ /* 0x000fe200078e3cff */
[----:B------:R-:W-:Y:S01]  /*3780*/  USEL UR15, UR15, URZ, UP0 ;  /* 0x000000ff0f0f7287 */ /* 0x000fe20008000000 */
[----:B------:R1:W-:Y:S03]  /*3790*/  UTCBAR [UR7], URZ ;  /* 0x000000ff070073e9 */ /* 0x0003e600080000ff */
[----:B------:R-:W-:Y:S01]  /*37a0*/  LOP3.LUT R11, R11, UR6, RZ, 0x3c, !PT ;  /* 0x000000060b0b7c12 */ /* 0x000fe2000f8e3cff */
[----:B------:R-:W-:Y:S07]  /*37b0*/  @P1 BRA `(.L_x_59) ;  /* 0xfffffff800501947 */ /* 0x000fee000383ffff */
[----:B------:R-:W2:Y:S01]  /*37c0*/  S2UR UR4, SR_CgaCtaId ;  /* 0x00000000000479c3 */ /* 0x000ea20000008800 */
[----:B------:R-:W-:Y:S01]  /*37d0*/  ELECT P0, URZ, PT ;  /* 0x0000000000ff782f */ /* 0x000fe20003800000 */
[----:B------:R-:W-:Y:S01]  /*37e0*/  IMAD.MOV.U32 R0, RZ, RZ, 0x1 ;  /* 0x00000001ff007424 */ /* 0x000fe200078e00ff */
[----:B------:R-:W-:Y:S01]  /*37f0*/  UIADD3 UR5, UPT, UPT, UR5, 0xd0, URZ ;  /* 0x000000d005057890 */ /* 0x000fe2000fffe0ff */
[----:B------:R-:W-:Y:S01]  /*3800*/  SHF.L.U32 R2, R11, 0x1f, RZ ;  /* 0x0000001f0b027819 */ /* 0x000fe200000006ff */
[----:B------:R-:W-:-:S03]  /*3810*/  UMOV UR6, 0x40 ;  /* 0x0000004000067882 */ /* 0x000fc60000000000 */
[----:B------:R-:W-:Y:S01]  /*3820*/  UVIRTCOUNT.DEALLOC.SMPOOL 0x80 ;  /* 0x000000800000784c */ /* 0x000fe20000000000 */
[----:B--2---:R-:W-:Y:S02]  /*3830*/  ULEA UR4, UR4, UR6, 0x18 ;  /* 0x0000000604047291 */ /* 0x004fe4000f8ec0ff */
[----:B------:R-:W-:-:S07]  /*3840*/  ULEA UR6, UR15, UR5, 0x3 ;  /* 0x000000050f067291 */ /* 0x000fce000f8e18ff */
[----:B------:R2:W-:Y:S02]  /*3850*/  @P0 STS.U8 [UR4+0x1c], R0 ;  /* 0x00001c00ff000988 */ /* 0x0005e40008000004 */
[----:B------:R-:W4:Y:S02]  /*3860*/  SYNCS.PHASECHK.TRANS64.TRYWAIT P0, [UR6], R2 ;  /* 0x00000002ff0075a7 */ /* 0x000f240008001106 */
[----:B--2-4-:R-:W-:Y:S05]  /*3870*/  @!P0 BRA `(.L_x_60) ;  /* 0x00000048000c8947 */ /* 0x014fea0003800000 */
.L_x_151:
[----:B-1----:R-:W-:-:S04]  /*3880*/  UIADD3 UR7, UPT, UPT, UR15, 0x1, URZ ;  /* 0x000000010f077890 */ /* 0x002fc8000fffe0ff */
[----:B------:R-:W-:-:S04]  /*3890*/  UISETP.NE.AND UP0, UPT, UR7, 0x4, UPT ;  /* 0x000000040700788c */ /* 0x000fc8000bf05270 */
[----:B------:R-:W-:Y:S02]  /*38a0*/  USEL UR8, URZ, 0x1, UP0 ;  /* 0x00000001ff087887 */ /* 0x000fe40008000000 */
[----:B------:R-:W-:-:S04]  /*38b0*/  USEL UR7, UR7, URZ, UP0 ;  /* 0x000000ff07077287 */ /* 0x000fc80008000000 */
[----:B------:R-:W-:Y:S01]  /*38c0*/  ULEA UR6, UR7, UR5, 0x3 ;  /* 0x0000000507067291 */ /* 0x000fe2000f8e18ff */
[----:B--2---:R-:W-:-:S04]  /*38d0*/  LOP3.LUT R2, R11, UR8, RZ, 0x3c, !PT ;  /* 0x000000080b027c12 */ /* 0x004fc8000f8e3cff */
[----:B------:R-:W-:-:S04]  /*38e0*/  SHF.L.U32 R3, R2, 0x1f, RZ ;  /* 0x0000001f02037819 */ /* 0x000fc800000006ff */
[----:B------:R-:W1:Y:S02]  /*38f0*/  SYNCS.PHASECHK.TRANS64.TRYWAIT P0, [UR6], R3 ;  /* 0x00000003ff0075a7 */ /* 0x000e640008001106 */
[----:B-1----:R-:W-:Y:S05]  /*3900*/  @!P0 BRA `(.L_x_61) ;  /* 0x0000004800008947 */ /* 0x002fea0003800000 */
.L_x_153:
        /* <DEDUP_REMOVED lines=9> */
.L_x_155:
[----:B------:R-:W-:-:S04]  /*39a0*/  UIADD3 UR7, UPT, UPT, UR7, 0x1, URZ ;  /* 0x0000000107077890 */ /* 0x000fc8000fffe0ff */
[----:B------:R-:W-:-:S04]  /*39b0*/  UISETP.NE.AND UP0, UPT, UR7, 0x4, UPT ;  /* 0x000000040700788c */ /* 0x000fc8000bf05270 */
[----:B------:R-:W-:Y:S02]  /*39c0*/  USEL UR6, URZ, 0x1, UP0 ;  /* 0x00000001ff067887 */ /* 0x000fe40008000000 */
[----:B------:R-:W-:-:S04]  /*39d0*/  USEL UR7, UR7, URZ, UP0 ;  /* 0x000000ff07077287 */ /* 0x000fc80008000000 */
[----:B------:R-:W-:Y:S01]  /*39e0*/  ULEA UR7, UR7, UR5, 0x3 ;  /* 0x0000000507077291 */ /* 0x000fe2000f8e18ff */
[----:B------:R-:W-:-:S04]  /*39f0*/  LOP3.LUT R2, R2, UR6, RZ, 0x3c, !PT ;  /* 0x0000000602027c12 */ /* 0x000fc8000f8e3cff */
[----:B------:R-:W-:-:S04]  /*3a00*/  SHF.L.U32 R2, R2, 0x1f, RZ ;  /* 0x0000001f02027819 */ /* 0x000fc800000006ff */
[----:B------:R-:W2:Y:S02]  /*3a10*/  SYNCS.PHASECHK.TRANS64.TRYWAIT P0, [UR7], R2 ;  /* 0x00000002ff0075a7 */ /* 0x000ea40008001107 */
[----:B--2---:R-:W-:Y:S05]  /*3a20*/  @!P0 BRA `(.L_x_63) ;  /* 0x0000004400e88947 */ /* 0x004fea0003800000 */
.L_x_157:
[----:B------:R-:W-:Y:S01]  /*3a30*/  NOP ;  /* 0x0000000000007918 */ /* 0x000fe20000000000 */
[----:B-1----:R-:W1:Y:S01]  /*3a40*/  LDS R0, [UR4+0x14] ;  /* 0x00001404ff007984 */ /* 0x002e620008000800 */
[----:B------:R-:W-:Y:S01]  /*3a50*/  ULOP3.LUT UR6, UR16, 0xffff, URZ, 0xc0, !UPT ;  /* 0x0000ffff10067892 */ /* 0x000fe2000f8ec0ff */
[----:B------:R-:W-:Y:S01]  /*3a60*/  UMOV UR8, 0xffff ;  /* 0x0000ffff00087882 */ /* 0x000fe20000000000 */
[----:B------:R-:W-:Y:S02]  /*3a70*/  UMOV UR5, 0x1 ;  /* 0x0000000100057882 */ /* 0x000fe40000000000 */
[----:B------:R-:W-:-:S04]  /*3a80*/  USHF.R.U32.HI UR6, URZ, 0x5, UR6 ;  /* 0x00000005ff067899 */ /* 0x000fc80008011606 */
[----:B------:R-:W-:Y:S02]  /*3a90*/  USHF.L.U32 UR8, UR8, UR6, URZ ;  /* 0x0000000608087299 */ /* 0x000fe400080006ff */
[----:B------:R-:W-:-:S04]  /*3aa0*/  USHF.L.U32 UR5, UR5, UR6, URZ ;  /* 0x0000000605057299 */ /* 0x000fc800080006ff */
[----:B-1----:R-:W-:-:S04]  /*3ab0*/  LOP3.LUT R0, R0, UR8, RZ, 0xc0, !PT ;  /* 0x0000000800007c12 */ /* 0x002fc8000f8ec0ff */
[----:B------:R-:W-:-:S13]  /*3ac0*/  ISETP.NE.AND P0, PT, R0, UR8, PT ;  /* 0x0000000800007c0c */ /* 0x000fda000bf05270 */
[----:B------:R-:W-:Y:S05]  /*3ad0*/  @P0 BRA `(.L_x_64) ;  /* 0x0000000000580947 */ /* 0x000fea0003800000 */
[----:B------:R-:W1:Y:S02]  /*3ae0*/  LDS R0, [UR4+0x18] ;  /* 0x00001804ff007984 */ /* 0x000e640008000800 */
[----:B-1----:R-:W-:-:S04]  /*3af0*/  LOP3.LUT R0, R0, UR5, RZ, 0xc0, !PT ;  /* 0x0000000500007c12 */ /* 0x002fc8000f8ec0ff */
[----:B------:R-:W-:-:S13]  /*3b00*/  ISETP.NE.AND P0, PT, R0, UR5, PT ;  /* 0x0000000500007c0c */ /* 0x000fda000bf05270 */
[----:B------:R-:W-:Y:S05]  /*3b10*/  @P0 BRA `(.L_x_65) ;  /* 0x00000000003c0947 */ /* 0x000fea0003800000 */
[----:B------:R-:W1:Y:S01]  /*3b20*/  S2R R2, SR_LANEID ;  /* 0x0000000000027919 */ /* 0x000e620000000000 */
[----:B------:R-:W-:Y:S01]  /*3b30*/  ULOP3.LUT UR8, URZ, UR8, URZ, 0x33, !UPT ;  /* 0x00000008ff087292 */ /* 0x000fe2000f8e33ff */
[----:B------:R-:W-:Y:S02]  /*3b40*/  VOTEU.ANY UR7, UPT, PT ;  /* 0x0000000000077886 */ /* 0x000fe400038e0100 */
[----:B------:R-:W-:-:S03]  /*3b50*/  UFLO.U32 UR7, UR7 ;  /* 0x00000007000772bd */ /* 0x000fc600080e0000 */
[----:B------:R-:W-:-:S04]  /*3b60*/  IMAD.U32 R0, RZ, RZ, UR8 ;  /* 0x00000008ff007e24 */ /* 0x000fc8000f8e00ff */
[----:B------:R2:W4:Y:S02]  /*3b70*/  REDUX UR6, R0 ;  /* 0x00000000000673c4 */ /* 0x0005240000000000 */
[----:B------:R1:W-:Y:S02]  /*3b80*/  UTCATOMSWS.AND URZ, UR8 ;  /* 0x0000000800ff79e3 */ /* 0x0003e40008000000 */
[----:B-1----:R-:W-:Y:S02]  /*3b90*/  ISETP.EQ.U32.AND P0, PT, R2, UR7, PT ;  /* 0x0000000702007c0c */ /* 0x002fe4000bf02070 */
[----:B--2---:R-:W-:Y:S02]  /*3ba0*/  LOP3.LUT R0, RZ, UR5, RZ, 0x33, !PT ;  /* 0x00000005ff007c12 */ /* 0x004fe4000f8e33ff */
[----:B----4-:R-:W-:Y:S02]  /*3bb0*/  MOV R2, UR6 ;  /* 0x0000000600027c02 */ /* 0x010fe40008000f00 */
[----:B------:R-:W1:Y:S07]  /*3bc0*/  REDUX UR5, R0 ;  /* 0x00000000000573c4 */ /* 0x000e6e0000000000 */
[----:B------:R2:W-:Y:S01]  /*3bd0*/  @P0 ATOMS.AND RZ, [UR4+0x14], R2 ;  /* 0x00001402ffff098c */ /* 0x0005e2000a800004 */
[----:B-1----:R-:W-:-:S05]  /*3be0*/  IMAD.U32 R0, RZ, RZ, UR5 ;  /* 0x00000005ff007e24 */ /* 0x002fca000f8e00ff */
[----:B------:R2:W-:Y:S01]  /*3bf0*/  @P0 ATOMS.AND RZ, [UR4+0x18], R0 ;  /* 0x00001800ffff098c */ /* 0x0005e2000a800004 */
[----:B------:R-:W-:Y:S05]  /*3c00*/  BRA `(.L_x_66) ;  /* 0x0000000000147947 */ /* 0x000fea0003800000 */
.L_x_65:
[----:B------:R-:W-:Y:S02]  /*3c10*/  MOV R2, 0x3c30 ;  /* 0x00003c3000027802 */ /* 0x000fe40000000f00 */
[----:B---3-5:R-:W-:Y:S05]  /*3c20*/  CALL.REL.NOINC `($__internal_0_$__cuda_sm10x_tcgen05_guardrail_trap_col_being_dealloced_not_returned_by_alloc) ;  /* 0x0000004800d07944 */ /* 0x028fea0003c00000 */
[----:B------:R-:W-:Y:S05]  /*3c30*/  BRA `(.L_x_66) ;  /* 0x0000000000087947 */ /* 0x000fea0003800000 */
.L_x_64:
[----:B------:R-:W-:Y:S02]  /*3c40*/  MOV R2, 0x3c60 ;  /* 0x00003c6000027802 */ /* 0x000fe40000000f00 */
[----:B---3-5:R-:W-:Y:S05]  /*3c50*/  CALL.REL.NOINC `($__internal_2_$__cuda_sm10x_tcgen05_guardrail_trap_unallocated_columns_being_dealloced) ;  /* 0x0000004800dc7944 */ /* 0x028fea0003c00000 */
.L_x_66:
[----:B------:R-:W-:Y:S01]  /*3c60*/  NOP ;  /* 0x0000000000007918 */ /* 0x000fe20000000000 */
[----:B------:R-:W-:Y:S05]  /*3c70*/  EXIT ;  /* 0x000000000000794d */ /* 0x000fea0003800000 */
.L_x_48:
[----:B------:R-:W-:-:S09]  /*3c80*/  UISETP.NE.OR UP2, UPT, UR8, 0x3, !UP2 ;  /* 0x000000030800788c */ /* 0x000fd2000d745670 */
[----:B------:R-:W-:Y:S05]  /*3c90*/  BRA.U UP2, `(.L_x_67) ;  /* 0x0000001102047547 */ /* 0x000fea000b800000 */
[----:B------:R-:W1:Y:S01]  /*3ca0*/  LDC R0, c[0x0][0xb30] ;  /* 0x0002cc00ff007b82 */ /* 0x000e620000000800 */
[----:B------:R-:W2:Y:S01]  /*3cb0*/  LDCU.64 UR8, c[0x0][0x888] ;  /* 0x00011100ff0877ac */ /* 0x000ea20008000a00 */
[----:B------:R-:W-:Y:S01]  /*3cc0*/  IMAD.MOV.U32 R30, RZ, RZ, 0x1 ;  /* 0x00000001ff1e7424 */ /* 0x000fe200078e00ff */
[----:B------:R-:W-:Y:S01]  /*3cd0*/  CS2R R28, SRZ ;  /* 0x00000000001c7805 */ /* 0x000fe2000001ff00 */
[----:B------:R-:W-:Y:S01]  /*3ce0*/  IMAD.MOV.U32 R25, RZ, RZ, 0x2000 ;  /* 0x00002000ff197424 */ /* 0x000fe200078e00ff */
[----:B------:R-:W4:Y:S03]  /*3cf0*/  LDCU.64 UR4, c[0x0][0x890] ;  /* 0x00011200ff0477ac */ /* 0x000f260008000a00 */
[----:B------:R-:W3:Y:S01]  /*3d00*/  LDC R24, c[0x0][0x370] ;  /* 0x0000dc00ff187b82 */ /* 0x000ee20000000800 */
[----:B------:R-:W-:Y:S01]  /*3d10*/  UMOV UR7, 0x400 ;  /* 0x0000040000077882 */ /* 0x000fe20000000000 */
[----:B------:R-:W-:-:S02]  /*3d20*/  UPLOP3.LUT UP1, UPT, UPT, UPT, UPT, 0x40, 0x4 ;  /* 0x000000000004789c */ /* 0x000fc40003f2e870 */
[----:B------:R-:W-:-:S04]  /*3d30*/  ULEA UR7, UR37, UR7, 0x18 ;  /* 0x0000000725077291 */ /* 0x000fc8000f8ec0ff */
[----:B------:R-:W3:Y:S01]  /*3d40*/  LDC R3, c[0x0][0xb0c] ;  /* 0x0002c300ff037b82 */ /* 0x000ee20000000800 */
[----:B------:R-:W-:Y:S02]  /*3d50*/  UIADD3 UR13, UPT, UPT, UR7, 0x58, URZ ;  /* 0x00000058070d7890 */ /* 0x000fe4000fffe0ff */
[----:B--2---:R-:W-:Y:S02]  /*3d60*/  UISETP.NE.U32.AND UP2, UPT, UR8, URZ, UPT ;  /* 0x000000ff0800728c */ /* 0x004fe4000bf45070 */
[----:B------:R-:W-:Y:S02]  /*3d70*/  UIADD3 UR33, UPT, UPT, UR7, 0x40, URZ ;  /* 0x0000004007217890 */ /* 0x000fe4000fffe0ff */
[----:B----4-:R-:W-:Y:S01]  /*3d80*/  UISETP.NE.U32.AND UP3, UPT, UR4, URZ, UPT ;  /* 0x000000ff0400728c */ /* 0x010fe2000bf65070 */
[----:B------:R-:W2:Y:S01]  /*3d90*/  LDC R18, c[0x0][0xb20] ;  /* 0x0002c800ff127b82 */ /* 0x000ea20000000800 */
[----:B-1----:R-:W-:Y:S01]  /*3da0*/  ISETP.NE.AND P1, PT, R0, 0x1, PT ;  /* 0x000000010000780c */ /* 0x002fe20003f25270 */
[----:B------:R-:W-:-:S02]  /*3db0*/  UISETP.NE.AND.EX UP2, UPT, UR9, URZ, UPT, UP2 ;  /* 0x000000ff0900728c */ /* 0x000fc4000bf45320 */
[----:B------:R-:W-:Y:S02]  /*3dc0*/  UIADD3 UR25, UPT, UPT, UR7, 0x48, URZ ;  /* 0x0000004807197890 */ /* 0x000fe4000fffe0ff */
[----:B------:R-:W-:Y:S02]  /*3dd0*/  UIADD3 UR17, UPT, UPT, UR7, 0x50, URZ ;  /* 0x0000005007117890 */ /* 0x000fe4000fffe0ff */
[----:B-----5:R-:W1:Y:S01]  /*3de0*/  LDC.64 R32, c[0x0][0x348] ;  /* 0x0000d200ff207b82 */ /* 0x020e620000000a00 */
[----:B------:R-:W-:Y:S02]  /*3df0*/  UPRMT UR13, UR37, 0x654, UR13 ;  /* 0x00000654250d7896 */ /* 0x000fe4000800000d */
[----:B------:R-:W-:-:S05]  /*3e00*/  UISETP.NE.AND.EX UP3, UPT, UR5, URZ, UPT, UP3 ;  /* 0x000000ff0500728c */ /* 0x000fca000bf65330 */
[----:B------:R-:W4:Y:S08]  /*3e10*/  LDC.64 R16, c[0x0][0xb10] ;  /* 0x0002c400ff107b82 */ /* 0x000f300000000a00 */
[----:B------:R-:W1:Y:S08]  /*3e20*/  LDC.64 R6, c[0x0][0xb18] ;  /* 0x0002c600ff067b82 */ /* 0x000e700000000a00 */
[----:B------:R-:W1:Y:S08]  /*3e30*/  LDC.64 R4, c[0x0][0xb28] ;  /* 0x0002ca00ff047b82 */ /* 0x000e700000000a00 */
[----:B--23--:R-:W1:Y:S02]  /*3e40*/  LDC R19, c[0x0][0x374] ;  /* 0x0000dd00ff137b82 */ /* 0x00ce640000000800 */
.L_x_78:
[C---:B------:R-:W-:Y:S02]  /*3e50*/  LEA R0, R29.reuse, UR7, 0x3 ;  /* 0x000000071d007c11 */ /* 0x040fe4000f8e18ff */
[----:B------:R-:W-:Y:S02]  /*3e60*/  SHF.L.U32 R2, R28, 0x1f, RZ ;  /* 0x0000001f1c027819 */ /* 0x000fe400000006ff */
[----:B------:R-:W-:Y:S02]  /*3e70*/  LEA R20, R29, UR7, 0x4 ;  /* 0x000000071d147c11 */ /* 0x000fe4000f8e20ff */
[----:B--2---:R-:W2:Y:S02]  /*3e80*/  SYNCS.PHASECHK.TRANS64.TRYWAIT P0, [R0+URZ+0x90], R2 ;  /* 0x00009002000075a7 */ /* 0x004ea400080011ff */
[----:B--2---:R-:W-:Y:S05]  /*3e90*/  @!P0 BRA `(.L_x_68) ;  /* 0x0000004000e48947 */ /* 0x004fea0003800000 */
.L_x_158:
[----:B------:R-:W-:Y:S01]  /*3ea0*/  ISETP.GE.AND P0, PT, R26, 0x1, PT ;  /* 0x000000011a00780c */ /* 0x000fe20003f06270 */
[----:B------:R-:W3:Y:S01]  /*3eb0*/  LDS.128 R20, [R20+0x120] ;  /* 0x0001200014147984 */ /* 0x000ee20000000c00 */
[----:B--2---:R-:W-:Y:S01]  /*3ec0*/  VIADD R0, R0, 0xa0 ;  /* 0x000000a000007836 */ /* 0x004fe20000000000 */
[----:B------:R-:W-:Y:S01]  /*3ed0*/  @!PT LDS RZ, [RZ] ;  /* 0x00000000fffff984 */ /* 0x000fe20000000800 */
[----:B------:R-:W-:Y:S01]  /*3ee0*/  @!PT LDS RZ, [RZ] ;  /* 0x00000000fffff984 */ /* 0x000fe20000000800 */
[----:B------:R-:W-:Y:S01]  /*3ef0*/  @!PT LDS RZ, [RZ] ;  /* 0x00000000fffff984 */ /* 0x000fe20000000800 */
[----:B------:R-:W-:Y:S01]  /*3f00*/  @!PT LDS RZ, [RZ] ;  /* 0x00000000fffff984 */ /* 0x000fe20000000800 */
[----:B------:R2:W-:Y:S06]  /*3f10*/  MEMBAR.ALL.CTA ;  /* 0x0000000000007992 */ /* 0x0005ec0000008000 */
[----:B--2---:R-:W2:Y:S01]  /*3f20*/  FENCE.VIEW.ASYNC.S ;  /* 0x00000000000073c6 */ /* 0x004ea20000000000 */
[----:B------:R-:W-:Y:S04]  /*3f30*/  PRMT R0, RZ, 0x654, R0 ;  /* 0x00000654ff007816 */ /* 0x000fe80000000000 */
[----:B--2---:R2:W-:Y:S01]  /*3f40*/  SYNCS.ARRIVE.TRANS64.RED.A1T0 RZ, [R0+URZ], RZ ;  /* 0x000000ff00ff79a7 */ /* 0x0045e200081004ff */
[----:B---3--:R-:W-:Y:S11]  /*3f50*/  LOP3.LUT P3, RZ, R22, 0x1, RZ, 0xc0, !PT ;  /* 0x0000000116ff7812 */ /* 0x008ff6000786c0ff */
[----:B------:R-:W-:Y:S02]  /*3f60*/  @!UPT UIADD3 URZ, UPT, UPT, URZ, URZ, URZ ;  /* 0x000000fffffff290 */ /* 0x000fe4000fffe0ff */
[----:B------:R-:W-:Y:S02]  /*3f70*/  @P3 MOV R11, R20 ;  /* 0x00000014000b3202 */ /* 0x000fe40000000f00 */
[----:B------:R-:W-:Y:S01]  /*3f80*/  @P3 LOP3.LUT R10, R21, 0xffff, RZ, 0xc0, !PT ;  /* 0x0000ffff150a3812 */ /* 0x000fe200078ec0ff */
[----:B--2---:R-:W-:Y:S06]  /*3f90*/  @!P0 BRA `(.L_x_69) ;  /* 0x0000000000a48947 */ /* 0x004fec0003800000 */
[-C--:B-1----:R-:W-:Y:S01]  /*3fa0*/  IMAD.HI.U32 R0, R19, R7.reuse, RZ ;  /* 0x0000000713007227 */ /* 0x082fe200078e00ff */
[----:B------:R-:W-:Y:S02]  /*3fb0*/  ISETP.NE.AND P0, PT, R6, 0x1, PT ;  /* 0x000000010600780c */ /* 0x000fe40003f05270 */
[----:B------:R-:W-:Y:S01]  /*3fc0*/  ISETP.NE.AND P2, PT, R26, 0x1, PT ;  /* 0x000000011a00780c */ /* 0x000fe20003f45270 */
[----:B----4-:R-:W-:Y:S01]  /*3fd0*/  IMAD.HI.U32 R9, R24, R16, RZ ;  /* 0x0000001018097227 */ /* 0x010fe200078e00ff */
[----:B------:R-:W-:Y:S02]  /*3fe0*/  SHF.R.U32.HI R0, RZ, R18, R0 ;  /* 0x00000012ff007219 */ /* 0x000fe40000011600 */
[----:B------:R-:W-:Y:S01]  /*3ff0*/  ISETP.NE.AND P4, PT, R3, 0x1, PT ;  /* 0x000000010300780c */ /* 0x000fe20003f85270 */
[----:B------:R-:W-:Y:S01]  /*4000*/  IMAD.HI.U32 R13, R10, R7, RZ ;  /* 0x000000070a0d7227 */ /* 0x000fe200078e00ff */
[----:B------:R-:W-:Y:S02]  /*4010*/  SHF.R.U32.HI R9, RZ, R17, R9 ;  /* 0x00000011ff097219 */ /* 0x000fe40000011609 */
[----:B------:R-:W-:Y:S01]  /*4020*/  SEL R0, R19, R0, !P0 ;  /* 0x0000000013007207 */ /* 0x000fe20004000000 */
[----:B------:R-:W-:Y:S01]  /*4030*/  IMAD.HI.U32 R12, R11, R16, RZ ;  /* 0x000000100b0c7227 */ /* 0x000fe200078e00ff */
[----:B------:R-:W-:Y:S03]  /*4040*/  SEL R9, R24, R9, !P4 ;  /* 0x0000000918097207 */ /* 0x000fe60006000000 */
[-C--:B------:R-:W-:Y:S01]  /*4050*/  IMAD.HI.U32 R8, R0, R4.reuse, RZ ;  /* 0x0000000400087227 */ /* 0x080fe200078e00ff */
[----:B------:R-:W-:Y:S03]  /*4060*/  SHF.R.U32.HI R12, RZ, R17, R12 ;  /* 0x00000011ff0c7219 */ /* 0x000fe6000001160c */
[----:B------:R-:W-:Y:S01]  /*4070*/  IMAD.HI.U32 R2, R9, R4, RZ ;  /* 0x0000000409027227 */ /* 0x000fe200078e00ff */
[-C--:B------:R-:W-:Y:S02]  /*4080*/  @P2 SHF.R.U32.HI R0, RZ, R5.reuse, R8 ;  /* 0x00000005ff002219 */ /* 0x080fe40000011608 */
[----:B------:R-:W-:Y:S02]  /*4090*/  SHF.R.U32.HI R8, RZ, R18, R13 ;  /* 0x00000012ff087219 */ /* 0x000fe4000001160d */
[----:B------:R-:W-:Y:S01]  /*40a0*/  @P2 SHF.R.U32.HI R9, RZ, R5, R2 ;  /* 0x00000005ff092219 */ /* 0x000fe20000011602 */
[----:B------:R-:W-:Y:S01]  /*40b0*/  IMAD R0, R26, R0, RZ ;  /* 0x000000001a007224 */ /* 0x000fe200078e02ff */
[----:B------:R-:W-:Y:S02]  /*40c0*/  SEL R8, R10, R8, !P0 ;  /* 0x000000080a087207 */ /* 0x000fe40004000000 */
[----:B------:R-:W-:Y:S01]  /*40d0*/  SEL R2, R11, R12, !P4 ;  /* 0x0000000c0b027207 */ /* 0x000fe20006000000 */
[----:B------:R-:W-:Y:S01]  /*40e0*/  IMAD R12, R26, R9, RZ ;  /* 0x000000091a0c7224 */ /* 0x000fe200078e02ff */
[C---:B------:R-:W-:Y:S01]  /*40f0*/  ISETP.GE.AND P0, PT, R8.reuse, R0, PT ;  /* 0x000000000800720c */ /* 0x040fe20003f06270 */
[----:B------:R-:W-:Y:S03]  /*4100*/  IMAD.HI.U32 R0, R8, R4, RZ ;  /* 0x0000000408007227 */ /* 0x000fe600078e00ff */
[----:B------:R-:W-:Y:S02]  /*4110*/  ISETP.GE.OR P0, PT, R2, R12, P0 ;  /* 0x0000000c0200720c */ /* 0x000fe40000706670 */
[-C--:B------:R-:W-:Y:S04]  /*4120*/  SHF.R.U32.HI R0, RZ, R5.reuse, R0 ;  /* 0x00000005ff007219 */ /* 0x080fe80000011600 */
[----:B------:R-:W-:Y:S05]  /*4130*/  SEL R13, R8, R0, !P2 ;  /* 0x00000000080d7207 */ /* 0x000fea0005000000 */
[----:B------:R-:W-:Y:S02]  /*4140*/  IMAD.MOV R12, RZ, RZ, -R13 ;  /* 0x000000ffff0c7224 */ /* 0x000fe400078e0a0d */
[----:B------:R-:W-:Y:S04]  /*4150*/  @!P0 IMAD.HI.U32 R0, R2, R4, RZ ;  /* 0x0000000402008227 */ /* 0x000fe800078e00ff */
[----:B------:R-:W-:Y:S01]  /*4160*/  IMAD R12, R26, R12, R8 ;  /* 0x0000000c1a0c7224 */ /* 0x000fe200078e0208 */
[----:B------:R-:W-:Y:S04]  /*4170*/  @!P0 SHF.R.U32.HI R0, RZ, R5, R0 ;  /* 0x00000005ff008219 */ /* 0x000fe80000011600 */
[----:B------:R-:W-:Y:S04]  /*4180*/  @!P0 SEL R0, R2, R0, !P2 ;  /* 0x0000000002008207 */ /* 0x000fe80005000000 */
[----:B------:R-:W-:Y:S01]  /*4190*/  @!P0 IADD3 R13, PT, PT, R13, -R0, RZ ;  /* 0x800000000d0d8210 */ /* 0x000fe20007ffe0ff */
[----:B------:R-:W-:Y:S01]  /*41a0*/  @!P0 IMAD R0, R9, R12, R0 ;  /* 0x0000000c09008224 */ /* 0x000fe200078e0200 */
[----:B------:R-:W-:Y:S01]  /*41b0*/  IADD3 R9, PT, PT, -R8, RZ, RZ ;  /* 0x000000ff08097210 */ /* 0x000fe20007ffe1ff */
[--C-:B------:R-:W-:Y:S02]  /*41c0*/  IMAD.MOV R12, RZ, RZ, -R2.reuse ;  /* 0x000000ffff0c7224 */ /* 0x100fe400078e0a02 */
[----:B------:R-:W-:Y:S02]  /*41d0*/  @!P0 IMAD R8, R13, R26, R2 ;  /* 0x0000001a0d088224 */ /* 0x000fe400078e0202 */
[----:B------:R-:W-:Y:S02]  /*41e0*/  @!P0 IMAD.MOV.U32 R2, RZ, RZ, R0 ;  /* 0x000000ffff028224 */ /* 0x000fe400078e0000 */
[----:B------:R-:W-:Y:S02]  /*41f0*/  IMAD R11, R3, R12, R11 ;  /* 0x0000000c030b7224 */ /* 0x000fe400078e020b */
[----:B------:R-:W-:Y:S02]  /*4200*/  IMAD R10, R6, R9, R10 ;  /* 0x00000009060a7224 */ /* 0x000fe400078e020a */
[----:B------:R-:W-:Y:S02]  /*4210*/  IMAD R11, R2, R3, R11 ;  /* 0x00000003020b7224 */ /* 0x000fe400078e020b */
[----:B------:R-:W-:Y:S02]  /*4220*/  IMAD R10, R8, R6, R10 ;  /* 0x00000006080a7224 */ /* 0x000fe400078e020a */
.L_x_69:
[----:B------:R-:W-:Y:S05]  /*4230*/  BRA.U UP1, `(.L_x_70) ;  /* 0x0000000101107547 */ /* 0x000fea000b800000 */
[----:B------:R-:W-:Y:S04]  /*4240*/  MOV R2, UR6 ;  /* 0x0000000600027c02 */ /* 0x000fe80008000f00 */
[----:B------:R-:W-:Y:S04]  /*4250*/  SHF.L.U32 R2, R2, 0x1f, RZ ;  /* 0x0000001f02027819 */ /* 0x000fe800000006ff */
[----:B------:R-:W2:Y:S02]  /*4260*/  SYNCS.PHASECHK.TRANS64.TRYWAIT P0, [UR7+0x88], R2 ;  /* 0x00008802ff0075a7 */ /* 0x000ea40008001107 */
[----:B--2---:R-:W-:Y:S05]  /*4270*/  @!P0 BRA `(.L_x_71) ;  /* 0x0000004000008947 */ /* 0x004fea0003800000 */
.L_x_70:
[----:B------:R-:W-:Y:S02]  /*4280*/  R2UR UR35, R15 ;  /* 0x000000000f2372ca */ /* 0x000fe400000e0000 */
[----:B------:R-:W-:Y:S02]  /*4290*/  R2UR UR34, R14 ;  /* 0x000000000e2272ca */ /* 0x000fe400000e0000 */
[----:B------:R-:W-:Y:S02]  /*42a0*/  ISETP.NE.U32.AND P2, PT, RZ, UR4, PT ;  /* 0x00000004ff007c0c */ /* 0x000fe4000bf45070 */
[----:B------:R-:W-:Y:S02]  /*42b0*/  SHF.L.U32 R14, R30, 0x1f, RZ ;  /* 0x0000001f1e0e7819 */ /* 0x000fe400000006ff */
[----:B------:R-:W-:Y:S05]  /*42c0*/  ISETP.NE.AND.EX P2, PT, RZ, UR5, PT, P2 ;  /* 0x00000005ff007c0c */ /* 0x000fea000bf45320 */
[----:B------:R-:W-:Y:S02]  /*42d0*/  USHF.L.U32 UR35, UR35, 0x7, URZ ;  /* 0x0000000723237899 */ /* 0x000fe400080006ff */
[----:B------:R-:W-:Y:S01]  /*42e0*/  USHF.L.U32 UR34, UR34, 0x6, URZ ;  /* 0x0000000622227899 */ /* 0x000fe200080006ff */
[----:B------:R-:W-:Y:S11]  /*42f0*/  BRA.U !UP3, `(.L_x_72) ;  /* 0x000000010b347547 */ /* 0x000ff6000b800000 */
[----:B------:R-:W-:Y:S01]  /*4300*/  UPLOP3.LUT UP0, UPT, UPT, UPT, UP2, 0x80, 0x8 ;  /* 0x000000000008789c */ /* 0x000fe20003f0f020 */
[----:B--2---:R-:W-:Y:S02]  /*4310*/  HFMA2 R0, -RZ, RZ, 0, 5.9604644775390625e-08 ;  /* 0x00000001ff007431 */ /* 0x004fe400000001ff */
[----:B------:R-:W-:Y:S03]  /*4320*/  IMAD.MOV.U32 R64, RZ, RZ, 0x1 ;  /* 0x00000001ff407424 */ /* 0x000fe600078e00ff */
[----:B------:R-:W-:Y:S05]  /*4330*/  PLOP3.LUT P0, PT, PT, PT, UP0, 0x80, 0x8 ;  /* 0x000000000008781c */ /* 0x000fea0003f0f008 */
[----:B------:R-:W2:Y:S01]  /*4340*/  @UP0 LDCU.64 UR10, c[0x0][0x888] ;  /* 0x00011100ff0a07ac */ /* 0x000ea20008000a00 */
[----:B------:R-:W-:Y:S07]  /*4350*/  @UP0 UIMAD UR8, UR36, UR4, URZ ;  /* 0x00000004240802a4 */ /* 0x000fee000f8e02ff */
[----:B------:R-:W-:Y:S01]  /*4360*/  @!P0 PRMT R64, R0, 0x7610, R64 ;  /* 0x0000761000408816 */ /* 0x000fe20000000040 */
[----:B--2---:R-:W-:Y:S03]  /*4370*/  @UP0 UIMAD.WIDE UR10, UR8, 0x4, UR10 ;  /* 0x00000004080a08a5 */ /* 0x004fe6000f8e020a */
[----:B------:R-:W2:Y:S03]  /*4380*/  @!UP0 LDCU UR8, c[0x0][0x880] ;  /* 0x00011000ff0887ac */ /* 0x000ea60008000800 */
[----:B------:R-:W-:Y:S01]  /*4390*/  IMAD.U32 R8, RZ, RZ, UR10 ;  /* 0x0000000aff087e24 */ /* 0x000fe2000f8e00ff */
[----:B------:R-:W-:Y:S05]  /*43a0*/  MOV R9, UR11 ;  /* 0x0000000b00097c02 */ /* 0x000fea0008000f00 */
[----:B------:R3:W5:Y:S02]  /*43b0*/  @P0 LDG.E R35, desc[UR46][R8.64] ;  /* 0x0000002e08230981 */ /* 0x000764000c1e1900 */
[----:B--23--:R-:W-:Y:S07]  /*43c0*/  @!P0 IMAD.U32 R35, RZ, RZ, UR8 ;  /* 0x00000008ff238e24 */ /* 0x00cfee000f8e00ff */
.L_x_72:
[----:B-----5:R-:W-:Y:S01]  /*43d0*/  @!P2 FSETP.EQ.AND P0, PT, R35, RZ, PT ;  /* 0x000000ff2300a20b */ /* 0x020fe20003f02000 */
[----:B------:R-:W-:Y:S01]  /*43e0*/  @!UPT UIADD3 URZ, UPT, UPT, URZ, URZ, URZ ;  /* 0x000000fffffff290 */ /* 0x000fe2000fffe0ff */
[----:B------:R-:W-:Y:S11]  /*43f0*/  @!P2 BRA `(.L_x_73) ;  /* 0x000000000014a947 */ /* 0x000ff60003800000 */
[----:B------:R-:W-:Y:S02]  /*4400*/  LOP3.LUT P2, RZ, R64, 0xff, RZ, 0xc0, !PT ;  /* 0x000000ff40ff7812 */ /* 0x000fe4000784c0ff */
[----:B------:R-:W-:Y:S04]  /*4410*/  PLOP3.LUT P0, PT, PT, PT, UP0, 0x80, 0x8 ;  /* 0x000000000008781c */ /* 0x000fe80003f0f008 */
[----:B------:R-:W-:Y:S07]  /*4420*/  PLOP3.LUT P0, PT, P0, PT, PT, 0x8, 0x80 ;  /* 0x000000000080781c */ /* 0x000fee000070e170 */
[----:B------:R-:W-:Y:S11]  /*4430*/  @P2 FSETP.EQ.AND P0, PT, R35, RZ, PT ;  /* 0x000000ff2300220b */ /* 0x000ff60003f02000 */
[----:B------:R-:W-:Y:S02]  /*4440*/  @!UPT UIADD3 URZ, UPT, UPT, URZ, URZ, URZ ;  /* 0x000000fffffff290 */ /* 0x000fe4000fffe0ff */
.L_x_73:
[----:B------:R-:W3:Y:S01]  /*4450*/  SYNCS.PHASECHK.TRANS64.TRYWAIT P2, [UR7+0x60], R14 ;  /* 0x0000600eff0075a7 */ /* 0x000ee20008041107 */
[----:B------:R-:W-:Y:S04]  /*4460*/  ELECT P4, URZ, PT ;  /* 0x0000000000ff782f */ /* 0x000fe80003880000 */
[----:B------:R-:W-:Y:S11]  /*4470*/  PLOP3.LUT P4, PT, P0, P4, PT, 0xf2, 0x2f ;  /* 0x00000000002f781c */ /* 0x000ff60000789e72 */
[----:B------:R-:W-:Y:S02]  /*4480*/  @!UPT UIADD3 URZ, UPT, UPT, URZ, URZ, URZ ;  /* 0x000000fffffff290 */ /* 0x000fe4000fffe0ff */
[----:B-1----:R-:W-:Y:S05]  /*4490*/  @!P4 IADD3 R8, P0, PT, R32, 0x580, RZ ;  /* 0x000005802008c810 */ /* 0x002fea0007f1e0ff */
[----:B--2---:R-:W-:Y:S01]  /*44a0*/  @!P4 IMAD.X R2, RZ, RZ, R33, P0 ;  /* 0x000000ffff02c224 */ /* 0x004fe200000e0621 */
[----:B---3--:R-:W-:Y:S07]  /*44b0*/  @!P2 BRA `(.L_x_74) ;  /* 0x0000003c0088a947 */ /* 0x008fee0003800000 */
.L_x_161:
[----:B------:R-:W-:Y:S01]  /*44c0*/  @!P4 R2UR UR8, R2 ;  /* 0x000000000208c2ca */ /* 0x000fe200000e0000 */
[----:B------:R-:W-:Y:S01]  /*44d0*/  VOTEU.ALL UP1, P4 ;  /* 0x0000000000ff7886 */ /* 0x000fe20002020000 */
[----:B------:R-:W-:Y:S01]  /*44e0*/  @!P4 R2UR UR9, R8 ;  /* 0x000000000809c2ca */ /* 0x000fe200000e0000 */
[----:B-1----:R-:W-:Y:S01]  /*44f0*/  @!P4 IMAD.MOV.U32 R0, RZ, RZ, 0x2000 ;  /* 0x00002000ff00c424 */ /* 0x002fe200078e00ff */
[----:B------:R-:W-:Y:S01]  /*4500*/  UMOV UR10, 0x0 ;  /* 0x00000000000a7882 */ /* 0x000fe20000000000 */
[----:B------:R-:W-:Y:S01]  /*4510*/  UMOV UR11, 0x10000000 ;  /* 0x10000000000b7882 */ /* 0x000fe20000000000 */
[----:B------:R-:W-:Y:S01]  /*4520*/  @!UP1 UIADD3 UR32, UPT, UPT, UR7, 0x200, URZ ;  /* 0x0000020007209890 */ /* 0x000fe2000fffe0ff */
[----:B------:R-:W-:Y:S06]  /*4530*/  VOTEU.ALL UP1, P4 ;  /* 0x0000000000ff7886 */ /* 0x000fec0002020000 */
[----:B------:R-:W-:Y:S01]  /*4540*/  IMAD.U32 R9, RZ, RZ, UR8 ;  /* 0x00000008ff097e24 */ /* 0x000fe2000f8e00ff */
[----:B------:R-:W-:Y:S01]  /*4550*/  UPRMT UR8, UR37, 0x654, UR33 ;  /* 0x0000065425087896 */ /* 0x000fe20008000021 */
[----:B------:R-:W-:Y:S03]  /*4560*/  IMAD.U32 R8, RZ, RZ, UR9 ;  /* 0x00000009ff087e24 */ /* 0x000fe6000f8e00ff */
[----:B------:R-:W-:Y:S02]  /*4570*/  @!P4 R2UR UR15, R9 ;  /* 0x00000000090fc2ca */ /* 0x000fe400000e0000 */
[----:B------:R-:W-:Y:S02]  /*4580*/  @!P4 R2UR UR14, R8 ;  /* 0x00000000080ec2ca */ /* 0x000fe400000e0000 */
[----:B------:R-:W-:Y:S05]  /*4590*/  @!P4 IADD3 R8, P0, PT, R32, 0x580, RZ ;  /* 0x000005802008c810 */ /* 0x000fea0007f1e0ff */
[----:B------:R-:W-:Y:S06]  /*45a0*/  @!P4 IMAD.X R2, RZ, RZ, R33, P0 ;  /* 0x000000ffff02c224 */ /* 0x000fec00000e0621 */
[----:B------:R1:W-:Y:S01]  /*45b0*/  @!UP1 UTMALDG.3D [UR32], [UR14], desc[UR10] ;  /* 0x00000a200e0095b4 */ /* 0x0003e20008011000 */
[----:B------:R1:W-:Y:S01]  /*45c0*/  @!P4 SYNCS.ARRIVE.TRANS64.RED.A0TR RZ, [UR7+0x40], R0 ;  /* 0x00004000ffffc9a7 */ /* 0x0003e20008300407 */
[----:B------:R-:W-:Y:S01]  /*45d0*/  SYNCS.ARRIVE.TRANS64.RED.A1T0 RZ, [UR8], RZ ;  /* 0x000000ffffff79a7 */ /* 0x000fe20008100408 */
[----:B------:R-:W2:Y:S02]  /*45e0*/  SYNCS.PHASECHK.TRANS64.TRYWAIT P2, [UR7+0x68], R14 ;  /* 0x0000680eff0075a7 */ /* 0x000ea40008041107 */
[----:B-12---:R-:W-:Y:S05]  /*45f0*/  @!P2 BRA `(.L_x_75) ;  /* 0x0000003c0050a947 */ /* 0x006fea0003800000 */
.L_x_163:
[----:B------:R-:W-:Y:S01]  /*4600*/  @!P4 R2UR UR8, R2 ;  /* 0x000000000208c2ca */ /* 0x000fe200000e0000 */
[----:B------:R-:W-:Y:S01]  /*4610*/  VOTEU.ALL UP1, P4 ;  /* 0x0000000000ff7886 */ /* 0x000fe20002020000 */
[----:B------:R-:W-:Y:S01]  /*4620*/  @!P4 R2UR UR9, R8 ;  /* 0x000000000809c2ca */ /* 0x000fe200000e0000 */
[----:B-1----:R-:W-:Y:S01]  /*4630*/  @!P4 IMAD.MOV.U32 R0, RZ, RZ, 0x2000 ;  /* 0x00002000ff00c424 */ /* 0x002fe200078e00ff */
[----:B------:R-:W-:Y:S01]  /*4640*/  UMOV UR10, 0x0 ;  /* 0x00000000000a7882 */ /* 0x000fe20000000000 */
[----:B------:R-:W-:Y:S01]  /*4650*/  UMOV UR11, 0x10000000 ;  /* 0x10000000000b7882 */ /* 0x000fe20000000000 */
[----:B------:R-:W-:Y:S02]  /*4660*/  @!UP1 UIADD3 UR26, UPT, UPT, UR34, 0x10, URZ ;  /* 0x00000010221a9890 */ /* 0x000fe4000fffe0ff */
[----:B------:R-:W-:Y:S01]  /*4670*/  @!UP1 UIADD3 UR24, UPT, UPT, UR7, 0x2200, URZ ;  /* 0x0000220007189890 */ /* 0x000fe2000fffe0ff */
[----:B------:R-:W-:Y:S01]  /*4680*/  VOTEU.ALL UP1, P4 ;  /* 0x0000000000ff7886 */ /* 0x000fe20002020000 */
[----:B------:R-:W-:Y:S01]  /*4690*/  UMOV UR27, UR35 ;  /* 0x00000023001b7c82 */ /* 0x000fe20008000000 */
[----:B------:R-:W-:Y:S02]  /*46a0*/  UMOV UR28, UR36 ;  /* 0x00000024001c7c82 */ /* 0x000fe40008000000 */
        /* <DEDUP_REMOVED lines=12> */
.L_x_165:
[----:B------:R-:W2:Y:S01]  /*4770*/  LDC.64 R12, c[0x0][0xb18] ;  /* 0x0002c600ff0c7b82 */ /* 0x000ea20000000a00 */
[----:B------:R-:W-:Y:S01]  /*4780*/  @!P4 R2UR UR8, R2 ;  /* 0x000000000208c2ca */ /* 0x000fe200000e0000 */
[----:B------:R-:W-:Y:S01]  /*4790*/  VOTEU.ALL UP1, P4 ;  /* 0x0000000000ff7886 */ /* 0x000fe20002020000 */
[----:B------:R-:W-:Y:S01]  /*47a0*/  @!P4 R2UR UR9, R8 ;  /* 0x000000000809c2ca */ /* 0x000fe200000e0000 */
[----:B-1----:R-:W-:Y:S01]  /*47b0*/  @!P4 IMAD.MOV.U32 R0, RZ, RZ, 0x2000 ;  /* 0x00002000ff00c424 */ /* 0x002fe200078e00ff */
[----:B------:R-:W-:Y:S03]  /*47c0*/  UMOV UR10, 0x0 ;  /* 0x00000000000a7882 */ /* 0x000fe60000000000 */
[----:B------:R-:W1:Y:S01]  /*47d0*/  @!P1 LDC R2, c[0x0][0xb0c] ;  /* 0x0002c300ff029b82 */ /* 0x000e620000000800 */
[----:B------:R-:W-:Y:S01]  /*47e0*/  @!UP1 UIADD3 UR18, UPT, UPT, UR34, 0x20, URZ ;  /* 0x0000002022129890 */ /* 0x000fe2000fffe0ff */
[----:B------:R-:W-:Y:S01]  /*47f0*/  @P3 SHF.R.U32.HI R27, RZ, 0x10, R21 ;  /* 0x00000010ff1b3819 */ /* 0x000fe20000011615 */
[----:B------:R-:W-:Y:S01]  /*4800*/  @!UP1 UIADD3 UR16, UPT, UPT, UR7, 0x4200, URZ ;  /* 0x0000420007109890 */ /* 0x000fe2000fffe0ff */
[----:B------:R-:W-:Y:S01]  /*4810*/  VIADD R29, R29, 0x1 ;  /* 0x000000011d1d7836 */ /* 0x000fe20000000000 */
[----:B------:R-:W-:Y:S01]  /*4820*/  VOTEU.ALL UP1, P4 ;  /* 0x0000000000ff7886 */ /* 0x000fe20002020000 */
[----:B------:R-:W-:Y:S01]  /*4830*/  UMOV UR11, 0x10000000 ;  /* 0x10000000000b7882 */ /* 0x000fe20000000000 */
[----:B------:R-:W-:Y:S01]  /*4840*/  UMOV UR19, UR35 ;  /* 0x0000002300137c82 */ /* 0x000fe20008000000 */
[----:B------:R-:W-:Y:S01]  /*4850*/  IMAD.U32 R9, RZ, RZ, UR8 ;  /* 0x00000008ff097e24 */ /* 0x000fe2000f8e00ff */
[----:B------:R-:W-:Y:S01]  /*4860*/  UMOV UR20, UR36 ;  /* 0x0000002400147c82 */ /* 0x000fe20008000000 */
[----:B------:R-:W-:Y:S01]  /*4870*/  IMAD.U32 R8, RZ, RZ, UR9 ;  /* 0x00000009ff087e24 */ /* 0x000fe2000f8e00ff */
[----:B------:R-:W-:Y:S02]  /*4880*/  UPRMT UR8, UR37, 0x654, UR17 ;  /* 0x0000065425087896 */ /* 0x000fe40008000011 */
[----:B------:R-:W-:Y:S02]  /*4890*/  @!P4 R2UR UR15, R9 ;  /* 0x00000000090fc2ca */ /* 0x000fe400000e0000 */
[----:B------:R-:W-:Y:S02]  /*48a0*/  @!P4 R2UR UR14, R8 ;  /* 0x00000000080ec2ca */ /* 0x000fe400000e0000 */
[----:B------:R-:W3:Y:S11]  /*48b0*/  LDC.64 R8, c[0x0][0xb10] ;  /* 0x0002c400ff087b82 */ /* 0x000ef60000000a00 */
[----:B------:R1:W-:Y:S01]  /*48c0*/  @!UP1 UTMALDG.3D [UR16], [UR14], desc[UR10] ;  /* 0x00000a100e0095b4 */ /* 0x0003e20008011000 */
[----:B------:R5:W-:Y:S01]  /*48d0*/  @!P4 SYNCS.ARRIVE.TRANS64.RED.A0TR RZ, [UR7+0x50], R0 ;  /* 0x00005000ffffc9a7 */ /* 0x000be20008300407 */
[C---:B---3--:R-:W-:Y:S01]  /*48e0*/  @!P1 IMAD.HI.U32 R8, R11.reuse, R8, RZ ;  /* 0x000000080b089227 */ /* 0x048fe200078e00ff */
[----:B--2---:R-:W-:Y:S02]  /*48f0*/  @!P1 ISETP.NE.AND P0, PT, R12, 0x1, PT ;  /* 0x000000010c00980c */ /* 0x004fe40003f05270 */
[----:B-1----:R-:W-:Y:S01]  /*4900*/  @!P1 ISETP.NE.AND P2, PT, R2, 0x1, PT ;  /* 0x000000010200980c */ /* 0x002fe20003f45270 */
[----:B------:R-:W-:Y:S01]  /*4910*/  SYNCS.ARRIVE.TRANS64.RED.A1T0 RZ, [UR8], RZ ;  /* 0x000000ffffff79a7 */ /* 0x000fe20008100408 */
[C---:B------:R-:W-:Y:S01]  /*4920*/  @!P1 IMAD.HI.U32 R13, R10.reuse, R13, RZ ;  /* 0x0000000d0a0d9227 */ /* 0x040fe200078e00ff */
[----:B------:R-:W-:Y:S04]  /*4930*/  @!P1 SHF.R.U32.HI R8, RZ, R9, R8 ;  /* 0x00000009ff089219 */ /* 0x000fe80000011608 */
[----:B------:R-:W-:Y:S01]  /*4940*/  @!P1 SEL R8, R11, R8, !P2 ;  /* 0x000000080b089207 */ /* 0x000fe20005000000 */
[----:B------:R-:W1:Y:S01]  /*4950*/  SYNCS.PHASECHK.TRANS64.TRYWAIT P5, [UR7+0x78], R14 ;  /* 0x0000780eff0075a7 */ /* 0x000e6200080a1107 */
[----:B-----5:R-:W2:Y:S02]  /*4960*/  @!P1 LDC R0, c[0x0][0xb20] ;  /* 0x0002c800ff009b82 */ /* 0x020ea40000000800 */
[----:B--2---:R-:W-:Y:S04]  /*4970*/  @!P1 SHF.R.U32.HI R0, RZ, R0, R13 ;  /* 0x00000000ff009219 */ /* 0x004fe8000001160d */
[----:B------:R-:W-:Y:S05]  /*4980*/  @!P1 SEL R9, R10, R0, !P0 ;  /* 0x000000000a099207 */ /* 0x000fea0004000000 */
[----:B------:R-:W-:Y:S02]  /*4990*/  @!P1 IMAD.IADD R0, R9, 0x1, -R8 ;  /* 0x0000000109009824 */ /* 0x000fe400078e0a08 */
[----:B------:R-:W-:Y:S02]  /*49a0*/  @!P1 IMAD.IADD R8, R8, 0x1, -R9 ;  /* 0x0000000108089824 */ /* 0x000fe400078e0a09 */
[----:B------:R-:W-:Y:S02]  /*49b0*/  @!P1 IMAD R11, R0, R2, R11 ;  /* 0x00000002000b9224 */ /* 0x000fe400078e020b */
[----:B------:R-:W-:Y:S01]  /*49c0*/  @!P1 IMAD R10, R8, R12, R10 ;  /* 0x0000000c080a9224 */ /* 0x000fe200078e020a */
[----:B-1----:R-:W-:Y:S06]  /*49d0*/  @!P5 BRA `(.L_x_77) ;  /* 0x000000380088d947 */ /* 0x002fec0003800000 */
.L_x_167:
[----:B------:R-:W-:Y:S01]  /*49e0*/  @!P4 IADD3 R2, P0, PT, R32, 0x580, RZ ;  /* 0x000005802002c810 */ /* 0x000fe20007f1e0ff */
[----:B------:R-:W-:Y:S01]  /*49f0*/  VOTEU.ALL UP1, P4 ;  /* 0x0000000000ff7886 */ /* 0x000fe20002020000 */
[----:B------:R-:W-:Y:S01]  /*4a00*/  UMOV UR18, 0x0 ;  /* 0x0000000000127882 */ /* 0x000fe20000000000 */
[----:B------:R-:W-:Y:S01]  /*4a10*/  UMOV UR19, 0x10000000 ;  /* 0x1000000000137882 */ /* 0x000fe20000000000 */
[----:B------:R-:W-:Y:S01]  /*4a20*/  @!P4 R2UR UR9, R2 ;  /* 0x000000000209c2ca */ /* 0x000fe200000e0000 */
[----:B-1----:R-:W-:Y:S01]  /*4a30*/  @!P4 IMAD.X R0, RZ, RZ, R33, P0 ;  /* 0x000000ffff00c224 */ /* 0x002fe200000e0621 */
[----:B------:R-:W-:Y:S01]  /*4a40*/  @!UP1 UIADD3 UR10, UPT, UPT, UR34, 0x30, URZ ;  /* 0x00000030220a9890 */ /* 0x000fe2000fffe0ff */
[----:B------:R-:W-:Y:S01]  /*4a50*/  ISETP.NE.AND P0, PT, R29, 0x2, PT ;  /* 0x000000021d00780c */ /* 0x000fe20003f05270 */
[----:B------:R-:W-:Y:S01]  /*4a60*/  UMOV UR11, UR35 ;  /* 0x00000023000b7c82 */ /* 0x000fe20008000000 */
[----:B------:R-:W-:Y:S01]  /*4a70*/  UMOV UR12, UR36 ;  /* 0x00000024000c7c82 */ /* 0x000fe20008000000 */
[----:B------:R-:W-:Y:S01]  /*4a80*/  @!P4 R2UR UR8, R0 ;  /* 0x000000000008c2ca */ /* 0x000fe200000e0000 */
[----:B------:R-:W-:Y:S01]  /*4a90*/  IMAD.IADD R14, R10, 0x1, R62 ;  /* 0x000000010a0e7824 */ /* 0x000fe200078e023e */
[----:B------:R-:W-:Y:S01]  /*4aa0*/  @P3 R2UR UR36, R27 ;  /* 0x000000001b2432ca */ /* 0x000fe200000e0000 */
[----:B------:R-:W-:Y:S01]  /*4ab0*/  IMAD.IADD R15, R11, 0x1, R63 ;  /* 0x000000010b0f7824 */ /* 0x000fe200078e023f */
[----:B------:R-:W-:Y:S02]  /*4ac0*/  SEL R0, RZ, 0x1, P0 ;  /* 0x00000001ff007807 */ /* 0x000fe40000000000 */
[----:B------:R-:W-:Y:S01]  /*4ad0*/  LOP3.LUT R30, R30, 0x1, RZ, 0x3c, !PT ;  /* 0x000000011e1e7812 */ /* 0x000fe200078e3cff */
[----:B------:R-:W-:Y:S01]  /*4ae0*/  IMAD.U32 R8, RZ, RZ, UR9 ;  /* 0x00000009ff087e24 */ /* 0x000fe2000f8e00ff */
[----:B------:R-:W-:Y:S01]  /*4af0*/  @!UP1 UIADD3 UR9, UPT, UPT, UR7, 0x58, URZ ;  /* 0x0000005807099890 */ /* 0x000fe2000fffe0ff */
[----:B------:R-:W-:Y:S02]  /*4b00*/  LOP3.LUT R28, R28, R0, RZ, 0x3c, !PT ;  /* 0x000000001c1c7212 */ /* 0x000fe400078e3cff */
[----:B------:R-:W-:Y:S02]  /*4b10*/  SEL R29, R29, RZ, P0 ;  /* 0x000000ff1d1d7207 */ /* 0x000fe40000000000 */
[----:B------:R-:W-:Y:S01]  /*4b20*/  IMAD.U32 R9, RZ, RZ, UR8 ;  /* 0x00000008ff097e24 */ /* 0x000fe2000f8e00ff */
[----:B------:R-:W-:Y:S01]  /*4b30*/  @!P4 R2UR UR14, R8 ;  /* 0x00000000080ec2ca */ /* 0x000fe200000e0000 */
[----:B------:R-:W-:Y:S01]  /*4b40*/  @!UP1 UIADD3 UR8, UPT, UPT, UR7, 0x6200, URZ ;  /* 0x0000620007089890 */ /* 0x000fe2000fffe0ff */
[----:B------:R-:W-:Y:S02]  /*4b50*/  VOTEU.ALL UP1, P4 ;  /* 0x0000000000ff7886 */ /* 0x000fe40002020000 */
[----:B------:R-:W-:Y:S11]  /*4b60*/  @!P4 R2UR UR15, R9 ;  /* 0x00000000090fc2ca */ /* 0x000ff600000e0000 */
[----:B------:R-:W-:Y:S02]  /*4b70*/  @!UPT UIADD3 URZ, UPT, UPT, URZ, URZ, URZ ;  /* 0x000000fffffff290 */ /* 0x000fe4000fffe0ff */
[----:B------:R2:W-:Y:S01]  /*4b80*/  @!UP1 UTMALDG.3D [UR8], [UR14], desc[UR18] ;  /* 0x000012080e0095b4 */ /* 0x0005e20008011000 */
[----:B------:R2:W-:Y:S01]  /*4b90*/  @!P4 SYNCS.ARRIVE.TRANS64.RED.A0TR RZ, [UR7+0x58], R25 ;  /* 0x00005819ffffc9a7 */ /* 0x0005e20008300407 */
[----:B------:R-:W-:Y:S01]  /*4ba0*/  UPLOP3.LUT UP1, UPT, UPT, UPT, UPT, 0x80, 0x8 ;  /* 0x000000000008789c */ /* 0x000fe20003f2f070 */
[----:B------:R-:W-:Y:S01]  /*4bb0*/  SYNCS.ARRIVE.TRANS64.RED.A1T0 RZ, [UR13], RZ ;  /* 0x000000ffffff79a7 */ /* 0x000fe2000810040d */
[----:B------:R-:W-:Y:S09]  /*4bc0*/  @P3 BRA `(.L_x_78) ;  /* 0xfffffff000a03947 */ /* 0x000ff2000383ffff */
[----:B------:R-:W-:-:S04]  /*4bd0*/  SHF.L.U32 R2, R30, 0x1f, RZ ;  /* 0x0000001f1e027819 */ /* 0x000fc800000006ff */
[----:B------:R-:W1:Y:S02]  /*4be0*/  SYNCS.PHASECHK.TRANS64.TRYWAIT P0, [UR7+0x60], R2 ;  /* 0x00006002ff0075a7 */ /* 0x000e640008001107 */
[----:B-1----:R-:W-:Y:S05]  /*4bf0*/  @!P0 BRA `(.L_x_79) ;  /* 0x0000003800188947 */ /* 0x002fea0003800000 */
.L_x_169:
[----:B------:R-:W3:Y:S02]  /*4c00*/  SYNCS.PHASECHK.TRANS64.TRYWAIT P0, [UR7+0x68], R2 ;  /* 0x00006802ff0075a7 */ /* 0x000ee40008001107 */
[----:B---3--:R-:W-:Y:S05]  /*4c10*/  @!P0 BRA `(.L_x_80) ;  /* 0x0000003800288947 */ /* 0x008fea0003800000 */
.L_x_171:
[----:B------:R-:W3:Y:S02]  /*4c20*/  SYNCS.PHASECHK.TRANS64.TRYWAIT P0, [UR7+0x70], R2 ;  /* 0x00007002ff0075a7 */ /* 0x000ee40008001107 */
[----:B---3--:R-:W-:Y:S05]  /*4c30*/  @!P0 BRA `(.L_x_81) ;  /* 0x0000003800388947 */ /* 0x008fea0003800000 */
.L_x_173:
[----:B-1----:R-:W-:-:S07]  /*4c40*/  MOV R0, UR7 ;  /* 0x0000000700007c02 */ /* 0x002fce0008000f00 */
.L_x_82:
[----:B-1----:R-:W-:-:S04]  /*4c50*/  SHF.L.U32 R2, R30, 0x1f, RZ ;  /* 0x0000001f1e027819 */ /* 0x002fc800000006ff */
[----:B------:R1:W3:Y:S03]  /*4c60*/  SYNCS.PHASECHK.TRANS64.TRYWAIT P0, [R0+URZ+0x78], R2 ;  /* 0x00007802000075a7 */ /* 0x0002e600080011ff */
[----:B---3--:R-:W-:Y:S05]  /*4c70*/  @!P0 NANOSLEEP.SYNCS 0x989680 ;  /* 0x009896800000895d */ /* 0x008fea0003900000 */
[----:B------:R-:W3:Y:S02]  /*4c80*/  @!P0 SYNCS.PHASECHK.TRANS64 P0, [R0+URZ+0x78], R2 ;  /* 0x00007802000085a7 */ /* 0x000ee400080010ff */
[----:B--23--:R-:W-:Y:S05]  /*4c90*/  @P0 EXIT ;  /* 0x000000000000094d */ /* 0x00cfea0003800000 */
[----:B------:R-:W-:Y:S05]  /*4ca0*/  BRA `(.L_x_82) ;  /* 0xfffffffc00e87947 */ /* 0x000fea000383ffff */
.L_x_67:
[----:B------:R-:W-:-:S06]  /*4cb0*/  UISETP.GE.AND UP1, UPT, UR8, 0x4, UPT ;  /* 0x000000040800788c */ /* 0x000fcc000bf26270 */
[----:B------:R-:W-:-:S13]  /*4cc0*/  PLOP3.LUT P0, PT, PT, PT, UP1, 0x80, 0x8 ;  /* 0x000000000008781c */ /* 0x000fda0003f0f018 */
[----:B------:R-:W-:Y:S05]  /*4cd0*/  @!P0 EXIT ;  /* 0x000000000000894d */ /* 0x000fea0003800000 */
[----:B------:R-:W-:Y:S01]  /*4ce0*/  BAR.SYNC.DEFER_BLOCKING 0x6, 0xa0 ;  /* 0x0182800000007b1d */ /* 0x000fe20000010000 */
[C---:B------:R-:W-:Y:S01]  /*4cf0*/  IMAD.SHL.U32 R2, R77.reuse, 0x10, RZ ;  /* 0x000000104d027824 */ /* 0x040fe200078e00ff */
[C---:B------:R-:W-:Y:S01]  /*4d00*/  SHF.L.U32 R32, R77.reuse, 0x10, RZ ;  /* 0x000000104d207819 */ /* 0x040fe200000006ff */
[C---:B------:R-:W-:Y:S01]  /*4d10*/  IMAD.SHL.U32 R76, R77.reuse, 0x2, RZ ;  /* 0x000000024d4c7824 */ /* 0x040fe200078e00ff */
[C---:B------:R-:W-:Y:S01]  /*4d20*/  LOP3.LUT R78, R77.reuse, 0x60, RZ, 0xc0, !PT ;  /* 0x000000604d4e7812 */ /* 0x040fe200078ec0ff */
[----:B------:R-:W-:Y:S01]  /*4d30*/  HFMA2 R73, -RZ, RZ, 0, 5.9604644775390625e-08 ;  /* 0x00000001ff497431 */ /* 0x000fe200000001ff */
[----:B------:R-:W-:Y:S02]  /*4d40*/  UMOV UR48, 0x400 ;  /* 0x0000040000307882 */ /* 0x000fe40000000000 */
[----:B------:R-:W1:Y:S01]  /*4d50*/  LDC R67, c[0x0][0x370] ;  /* 0x0000dc00ff437b82 */ /* 0x000e620000000800 */
[----:B------:R-:W-:Y:S01]  /*4d60*/  ULEA UR48, UR37, UR48, 0x18 ;  /* 0x0000003025307291 */ /* 0x000fe2000f8ec0ff */
[----:B------:R-:W-:Y:S01]  /*4d70*/  LOP3.LUT R3, R2, 0x60, RZ, 0xc0, !PT ;  /* 0x0000006002037812 */ /* 0x000fe200078ec0ff */
[----:B------:R-:W-:Y:S01]  /*4d80*/  HFMA2 R71, -RZ, RZ, 0, 0 ;  /* 0x00000000ff477431 */ /* 0x000fe200000001ff */
[----:B------:R-:W-:Y:S01]  /*4d90*/  LOP3.LUT R75, R77, 0x2, RZ, 0xc0, !PT ;  /* 0x000000024d4b7812 */ /* 0x000fe200078ec0ff */
[----:B------:R-:W-:Y:S01]  /*4da0*/  UIADD3 UR4, UPT, UPT, UR48, 0x200, URZ ;  /* 0x0000020030047890 */ /* 0x000fe2000fffe0ff */
[----:B------:R-:W-:Y:S01]  /*4db0*/  LOP3.LUT R76, R3, 0xc, R76, 0xf8, !PT ;  /* 0x0000000c034c7812 */ /* 0x000fe200078ef84c */
[----:B------:R-:W-:Y:S01]  /*4dc0*/  IMAD.MOV.U32 R31, RZ, RZ, RZ ;  /* 0x000000ffff1f7224 */ /* 0x000fe200078e00ff */
[----:B------:R-:W2:Y:S01]  /*4dd0*/  LDC R28, c[0x0][0xb0c] ;  /* 0x0002c300ff1c7b82 */ /* 0x000ea20000000800 */
[----:B------:R-:W-:Y:S01]  /*4de0*/  LOP3.LUT R32, R32, 0x600000, RZ, 0xc0, !PT ;  /* 0x0060000020207812 */ /* 0x000fe200078ec0ff */
[----:B------:R-:W-:Y:S01]  /*4df0*/  IMAD.MOV.U32 R81, RZ, RZ, RZ ;  /* 0x000000ffff517224 */ /* 0x000fe200078e00ff */
[----:B------:R-:W-:Y:S01]  /*4e00*/  LOP3.LUT R76, R76, 0x790, R2, 0xf8, !PT ;  /* 0x000007904c4c7812 */ /* 0x000fe200078ef802 */
[----:B------:R-:W-:Y:S01]  /*4e10*/  IMAD.U32 R69, RZ, RZ, UR4 ;  /* 0x00000004ff457e24 */ /* 0x000fe2000f8e00ff */
[----:B------:R-:W-:Y:S01]  /*4e20*/  LOP3.LUT R77, R77, 0x4, RZ, 0xc0, !PT ;  /* 0x000000044d4d7812 */ /* 0x000fe200078ec0ff */
[----:B------:R-:W4:Y:S01]  /*4e30*/  LDCU.64 UR52, c[0x0][0x348] ;  /* 0x00006900ff3477ac */ /* 0x000f220008000a00 */
[----:B------:R-:W-:Y:S01]  /*4e40*/  MOV R72, RZ ;  /* 0x000000ff00487202 */ /* 0x000fe20000000f00 */
[----:B------:R-:W1:Y:S01]  /*4e50*/  LDC R65, c[0x0][0xb20] ;  /* 0x0002c800ff417b82 */ /* 0x000e620000000800 */
[----:B------:R-:W3:Y:S01]  /*4e60*/  LDS R0, [UR48+0x140] ;  /* 0x00014030ff007984 */ /* 0x000ee20008000800 */
[----:B------:R-:W-:Y:S01]  /*4e70*/  IMAD R76, R76, 0x4, R69 ;  /* 0x000000044c4c7824 */ /* 0x000fe200078e0245 */
[----:B------:R-:W1:Y:S03]  /*4e80*/  LDCU.64 UR38, c[0x0][0x888] ;  /* 0x00011100ff2677ac */ /* 0x000e660008000a00 */
[--C-:B------:R-:W-:Y:S01]  /*4e90*/  IMAD R75, R75, -0x10, R76.reuse ;  /* 0xfffffff04b4b7824 */ /* 0x100fe200078e024c */
[----:B------:R-:W1:Y:S01]  /*4ea0*/  LDCU.64 UR44, c[0x0][0x890] ;  /* 0x00011200ff2c77ac */ /* 0x000e620008000a00 */
[----:B------:R-:W1:Y:S01]  /*4eb0*/  LDC R27, c[0x0][0xb30] ;  /* 0x0002cc00ff1b7b82 */ /* 0x000e620000000800 */
[----:B------:R-:W-:Y:S01]  /*4ec0*/  IMAD R74, R77, -0x10, R76 ;  /* 0xfffffff04d4a7824 */ /* 0x000fe200078e024c */
[----:B------:R-:W-:Y:S01]  /*4ed0*/  UMOV UR49, URZ ;  /* 0x000000ff00317c82 */ /* 0x000fe20008000000 */
[----:B------:R-:W-:-:S05]  /*4ee0*/  UMOV UR51, URZ ;  /* 0x000000ff00337c82 */ /* 0x000fca0008000000 */
[----:B------:R-:W1:Y:S08]  /*4ef0*/  LDC.64 R60, c[0x0][0xb10] ;  /* 0x0002c400ff3c7b82 */ /* 0x000e700000000a00 */
[----:B------:R-:W1:Y:S08]  /*4f00*/  LDC.64 R24, c[0x0][0xb18] ;  /* 0x0002c600ff187b82 */ /* 0x000e700000000a00 */
[----:B------:R-:W1:Y:S08]  /*4f10*/  LDC.64 R22, c[0x0][0xb28] ;  /* 0x0002ca00ff167b82 */ /* 0x000e700000000a00 */
[----:B------:R-:W1:Y:S01]  /*4f20*/  LDC.64 R58, c[0x0][0x8b0] ;  /* 0x00022c00ff3a7b82 */ /* 0x000e620000000a00 */
[----:B---3--:R-:W-:-:S07]  /*4f30*/  IMAD.IADD R32, R0, 0x1, R32 ;  /* 0x0000000100207824 */ /* 0x008fce00078e0220 */
[----:B------:R-:W3:Y:S08]  /*4f40*/  LDC.64 R56, c[0x0][0x8a8] ;  /* 0x00022a00ff387b82 */ /* 0x000ef00000000a00 */
[----:B--2-4-:R-:W1:Y:S02]  /*4f50*/  LDC R66, c[0x0][0x374] ;  /* 0x0000dd00ff427b82 */ /* 0x014e640000000800 */
.L_x_126:
[----:B------:R-:W-:Y:S02]  /*4f60*/  LEA R0, R81, UR48, 0x3 ;  /* 0x0000003051007c11 */ /* 0x000fe4000f8e18ff */
[----:B------:R-:W-:Y:S02]  /*4f70*/  SHF.L.U32 R2, R71, 0x1f, RZ ;  /* 0x0000001f47027819 */ /* 0x000fe400000006ff */
[----:B------:R-:W-:Y:S02]  /*4f80*/  LEA R16, R81, UR48, 0x4 ;  /* 0x0000003051107c11 */ /* 0x000fe4000f8e20ff */
[----:B------:R-:W2:Y:S02]  /*4f90*/  SYNCS.PHASECHK.TRANS64.TRYWAIT P0, [R0+URZ+0x90], R2 ;  /* 0x00009002000075a7 */ /* 0x000ea400080011ff */
[----:B--23--:R-:W-:Y:S05]  /*4fa0*/  @!P0 BRA `(.L_x_83) ;  /* 0x0000003400748947 */ /* 0x00cfea0003800000 */
.L_x_174:
[----:B------:R-:W4:Y:S01]  /*4fb0*/  LDC.64 R10, c[0x0][0xb10] ;  /* 0x0002c400ff0a7b82 */ /* 0x000f220000000a00 */
[----:B------:R-:W3:Y:S01]  /*4fc0*/  LDS.128 R16, [R16+0x120] ;  /* 0x0001200010107984 */ /* 0x000ee20000000c00 */
[----:B-1----:R-:W-:Y:S01]  /*4fd0*/  ISETP.NE.AND P1, PT, R27, 0x1, PT ;  /* 0x000000011b00780c */ /* 0x002fe20003f25270 */
[----:B--2---:R-:W-:Y:S01]  /*4fe0*/  VIADD R0, R0, 0xa0 ;  /* 0x000000a000007836 */ /* 0x004fe20000000000 */
[----:B------:R-:W-:Y:S04]  /*4ff0*/  ISETP.GE.AND P0, PT, R26, 0x1, PT ;  /* 0x000000011a00780c */ /* 0x000fe80003f06270 */
[----:B------:R-:W1:Y:S01]  /*5000*/  LDC.64 R8, c[0x0][0xb18] ;  /* 0x0002c600ff087b82 */ /* 0x000e620000000a00 */
[----:B------:R-:W-:Y:S01]  /*5010*/  PRMT R0, RZ, 0x654, R0 ;  /* 0x00000654ff007816 */ /* 0x000fe20000000000 */
[----:B------:R-:W-:Y:S01]  /*5020*/  @!PT LDS RZ, [RZ] ;  /* 0x00000000fffff984 */ /* 0x000fe20000000800 */
[----:B------:R-:W-:Y:S01]  /*5030*/  @!PT LDS RZ, [RZ] ;  /* 0x00000000fffff984 */ /* 0x000fe20000000800 */
[----:B------:R-:W-:Y:S01]  /*5040*/  @!PT LDS RZ, [RZ] ;  /* 0x00000000fffff984 */ /* 0x000fe20000000800 */
[----:B------:R-:W-:Y:S01]  /*5050*/  @!PT LDS RZ, [RZ] ;  /* 0x00000000fffff984 */ /* 0x000fe20000000800 */
[----:B------:R2:W-:Y:S06]  /*5060*/  MEMBAR.ALL.CTA ;  /* 0x0000000000007992 */ /* 0x0005ec0000008000 */
[----:B--2---:R-:W2:Y:S01]  /*5070*/  FENCE.VIEW.ASYNC.S ;  /* 0x00000000000073c6 */ /* 0x004ea20000000000 */
[----:B------:R-:W1:Y:S08]  /*5080*/  @!P1 LDC R12, c[0x0][0xb20] ;  /* 0x0002c800ff0c9b82 */ /* 0x000e700000000800 */
[----:B------:R-:W1:Y:S01]  /*5090*/  @!P1 LDC R7, c[0x0][0xb0c] ;  /* 0x0002c300ff079b82 */ /* 0x000e620000000800 */
[----:B--2---:R2:W-:Y:S01]  /*50a0*/  SYNCS.ARRIVE.TRANS64.RED.A1T0 RZ, [R0+URZ], RZ ;  /* 0x000000ff00ff79a7 */ /* 0x0045e200081004ff */
[----:B---3--:R-:W-:Y:S04]  /*50b0*/  LOP3.LUT P4, RZ, R18, 0x1, RZ, 0xc0, !PT ;  /* 0x0000000112ff7812 */ /* 0x008fe8000788c0ff */
[----:B------:R-:W-:Y:S09]  /*50c0*/  P2R R79, PR, RZ, 0x10 ;  /* 0x00000010ff4f7803 */ /* 0x000ff20000000000 */
[----:B------:R-:W-:Y:S02]  /*50d0*/  @P4 MOV R30, R16 ;  /* 0x00000010001e4202 */ /* 0x000fe40000000f00 */
[----:B------:R-:W-:Y:S01]  /*50e0*/  @P4 LOP3.LUT R29, R17, 0xffff, RZ, 0xc0, !PT ;  /* 0x0000ffff111d4812 */ /* 0x000fe200078ec0ff */
[----:B--2-4-:R-:W-:Y:S06]  /*50f0*/  @!P0 BRA `(.L_x_84) ;  /* 0x0000000000a48947 */ /* 0x014fec0003800000 */
[----:B------:R-:W-:Y:S01]  /*5100*/  IMAD.HI.U32 R0, R66, R25, RZ ;  /* 0x0000001942007227 */ /* 0x000fe200078e00ff */
[----:B------:R-:W-:Y:S02]  /*5110*/  ISETP.NE.AND P0, PT, R24, 0x1, PT ;  /* 0x000000011800780c */ /* 0x000fe40003f05270 */
[----:B------:R-:W-:Y:S01]  /*5120*/  ISETP.NE.AND P2, PT, R26, 0x1, PT ;  /* 0x000000011a00780c */ /* 0x000fe20003f45270 */
[----:B------:R-:W-:Y:S01]  /*5130*/  IMAD.HI.U32 R4, R67, R60, RZ ;  /* 0x0000003c43047227 */ /* 0x000fe200078e00ff */
[----:B------:R-:W-:Y:S02]  /*5140*/  SHF.R.U32.HI R0, RZ, R65, R0 ;  /* 0x00000041ff007219 */ /* 0x000fe40000011600 */
[----:B------:R-:W-:Y:S01]  /*5150*/  ISETP.NE.AND P3, PT, R28, 0x1, PT ;  /* 0x000000011c00780c */ /* 0x000fe20003f65270 */
[----:B------:R-:W-:Y:S01]  /*5160*/  IMAD.HI.U32 R6, R29, R25, RZ ;  /* 0x000000191d067227 */ /* 0x000fe200078e00ff */
[-C--:B------:R-:W-:Y:S02]  /*5170*/  SHF.R.U32.HI R4, RZ, R61.reuse, R4 ;  /* 0x0000003dff047219 */ /* 0x080fe40000011604 */
[----:B------:R-:W-:Y:S01]  /*5180*/  SEL R0, R66, R0, !P0 ;  /* 0x0000000042007207 */ /* 0x000fe20004000000 */
[----:B------:R-:W-:Y:S01]  /*5190*/  IMAD.HI.U32 R5, R30, R60, RZ ;  /* 0x0000003c1e057227 */ /* 0x000fe200078e00ff */
[----:B------:R-:W-:Y:S03]  /*51a0*/  SEL R4, R67, R4, !P3 ;  /* 0x0000000443047207 */ /* 0x000fe60005800000 */
[-C--:B------:R-:W-:Y:S01]  /*51b0*/  IMAD.HI.U32 R3, R0, R22.reuse, RZ ;  /* 0x0000001600037227 */ /* 0x080fe200078e00ff */
[----:B------:R-:W-:Y:S03]  /*51c0*/  SHF.R.U32.HI R5, RZ, R61, R5 ;  /* 0x0000003dff057219 */ /* 0x000fe60000011605 */
[----:B------:R-:W-:Y:S01]  /*51d0*/  IMAD.HI.U32 R2, R4, R22, RZ ;  /* 0x0000001604027227 */ /* 0x000fe200078e00ff */
[----:B------:R-:W-:Y:S02]  /*51e0*/  @P2 SHF.R.U32.HI R0, RZ, R23, R3 ;  /* 0x00000017ff002219 */ /* 0x000fe40000011603 */
[----:B------:R-:W-:Y:S02]  /*51f0*/  SHF.R.U32.HI R3, RZ, R65, R6 ;  /* 0x00000041ff037219 */ /* 0x000fe40000011606 */
[----:B------:R-:W-:Y:S01]  /*5200*/  @P2 SHF.R.U32.HI R4, RZ, R23, R2 ;  /* 0x00000017ff042219 */ /* 0x000fe20000011602 */
[----:B------:R-:W-:Y:S01]  /*5210*/  IMAD R0, R26, R0, RZ ;  /* 0x000000001a007224 */ /* 0x000fe200078e02ff */
[----:B------:R-:W-:Y:S02]  /*5220*/  SEL R3, R29, R3, !P0 ;  /* 0x000000031d037207 */ /* 0x000fe40004000000 */
[----:B------:R-:W-:Y:S01]  /*5230*/  SEL R2, R30, R5, !P3 ;  /* 0x000000051e027207 */ /* 0x000fe20005800000 */
[----:B------:R-:W-:Y:S01]  /*5240*/  IMAD R5, R26, R4, RZ ;  /* 0x000000041a057224 */ /* 0x000fe200078e02ff */
[C---:B------:R-:W-:Y:S01]  /*5250*/  ISETP.GE.AND P0, PT, R3.reuse, R0, PT ;  /* 0x000000000300720c */ /* 0x040fe20003f06270 */
[C---:B------:R-:W-:Y:S03]  /*5260*/  IMAD.HI.U32 R0, R3.reuse, R22, RZ ;  /* 0x0000001603007227 */ /* 0x040fe600078e00ff */
[C---:B------:R-:W-:Y:S02]  /*5270*/  ISETP.GE.OR P0, PT, R2.reuse, R5, P0 ;  /* 0x000000050200720c */ /* 0x040fe40000706670 */
[----:B------:R-:W-:Y:S04]  /*5280*/  SHF.R.U32.HI R0, RZ, R23, R0 ;  /* 0x00000017ff007219 */ /* 0x000fe80000011600 */
[C---:B------:R-:W-:Y:S05]  /*5290*/  SEL R6, R3.reuse, R0, !P2 ;  /* 0x0000000003067207 */ /* 0x040fea0005000000 */
        /* <DEDUP_REMOVED lines=14> */
[----:B------:R-:W-:Y:S07]  /*5380*/  IMAD R29, R3, R24, R29 ;  /* 0x00000018031d7224 */ /* 0x000fee00078e021d */
.L_x_84:
[----:B-1----:R-:W-:Y:S01]  /*5390*/  @!P1 ISETP.NE.AND P0, PT, R8, 0x1, PT ;  /* 0x000000010800980c */ /* 0x002fe20003f05270 */
[----:B------:R-:W-:Y:S01]  /*53a0*/  @!P1 IMAD.HI.U32 R2, R29, R9, RZ ;  /* 0x000000091d029227 */ /* 0x000fe200078e00ff */
[----:B------:R-:W-:Y:S01]  /*53b0*/  R2UR UR42, R15 ;  /* 0x000000000f2a72ca */ /* 0x000fe200000e0000 */
[----:B------:R-:W-:Y:S01]  /*53c0*/  BSSY.RECONVERGENT B6, `(.L_x_85) ;  /* 0x0000031000067945 */ /* 0x000fe20003800200 */
[----:B------:R-:W-:Y:S01]  /*53d0*/  R2UR UR41, R14 ;  /* 0x000000000e2972ca */ /* 0x000fe200000e0000 */
[C---:B------:R-:W-:Y:S01]  /*53e0*/  @!P1 IMAD.HI.U32 R0, R30.reuse, R10, RZ ;  /* 0x0000000a1e009227 */ /* 0x040fe200078e00ff */
[----:B------:R-:W-:Y:S02]  /*53f0*/  @!P1 SHF.R.U32.HI R2, RZ, R12, R2 ;  /* 0x0000000cff029219 */ /* 0x000fe40000011602 */
[----:B------:R-:W-:Y:S01]  /*5400*/  @!P1 ISETP.NE.AND P2, PT, R7, 0x1, PT ;  /* 0x000000010700980c */ /* 0x000fe20003f45270 */
[----:B------:R-:W-:Y:S01]  /*5410*/  VIADD R81, R81, 0x1 ;  /* 0x0000000151517836 */ /* 0x000fe20000000000 */
[----:B------:R-:W-:Y:S02]  /*5420*/  @!P1 SEL R2, R29, R2, !P0 ;  /* 0x000000021d029207 */ /* 0x000fe40004000000 */
[----:B------:R-:W-:Y:S02]  /*5430*/  @!P1 SHF.R.U32.HI R0, RZ, R11, R0 ;  /* 0x0000000bff009219 */ /* 0x000fe40000011600 */
[----:B------:R-:W-:Y:S01]  /*5440*/  LOP3.LUT P0, RZ, R69, 0x1b0, RZ, 0xc0, !PT ;  /* 0x000001b045ff7812 */ /* 0x000fe2000780c0ff */
[----:B------:R-:W-:Y:S01]  /*5450*/  USHF.L.U32 UR42, UR42, 0x7, URZ ;  /* 0x000000072a2a7899 */ /* 0x000fe200080006ff */
[----:B------:R-:W-:Y:S01]  /*5460*/  @!P1 SEL R3, R30, R0, !P2 ;  /* 0x000000001e039207 */ /* 0x000fe20005000000 */
[----:B------:R-:W-:Y:S01]  /*5470*/  USHF.L.U32 UR41, UR41, 0x6, URZ ;  /* 0x0000000629297899 */ /* 0x000fe200080006ff */
[----:B------:R-:W-:Y:S03]  /*5480*/  @P4 SHF.R.U32.HI R70, RZ, 0x10, R17 ;  /* 0x00000010ff464819 */ /* 0x000fe60000011611 */
[----:B------:R-:W-:Y:S02]  /*5490*/  @!P1 IMAD.IADD R0, R2, 0x1, -R3 ;  /* 0x0000000102009824 */ /* 0x000fe400078e0a03 */
[----:B------:R-:W-:Y:S02]  /*54a0*/  @!P1 IMAD.IADD R2, R3, 0x1, -R2 ;  /* 0x0000000103029824 */ /* 0x000fe400078e0a02 */
[----:B------:R-:W-:Y:S02]  /*54b0*/  @!P1 IMAD R30, R0, R7, R30 ;  /* 0x00000007001e9224 */ /* 0x000fe400078e021e */
[----:B------:R-:W-:Y:S01]  /*54c0*/  @!P1 IMAD R29, R2, R8, R29 ;  /* 0x00000008021d9224 */ /* 0x000fe200078e021d */
[----:B------:R-:W-:Y:S06]  /*54d0*/  @!P0 BRA `(.L_x_86) ;  /* 0x00000000007c8947 */ /* 0x000fec0003800000 */
[----:B------:R-:W1:Y:S01]  /*54e0*/  LDCU.64 UR8, c[0x4][0x80] ;  /* 0x01001000ff0877ac */ /* 0x000e620008000a00 */
[----:B------:R-:W-:Y:S01]  /*54f0*/  MOV R2, 0x0 ;  /* 0x0000000000027802 */ /* 0x000fe20000000f00 */
[----:B------:R-:W-:Y:S02]  /*5500*/  HFMA2 R12, -RZ, RZ, 0, 5.9604644775390625e-08 ;  /* 0x00000001ff0c7431 */ /* 0x000fe400000001ff */
[----:B------:R-:W-:Y:S01]  /*5510*/  IMAD.MOV.U32 R8, RZ, RZ, 0x70 ;  /* 0x00000070ff087424 */ /* 0x000fe200078e00ff */
[----:B------:R2:W3:Y:S01]  /*5520*/  LDC.64 R14, c[0x4][R2] ;  /* 0x01000000020e7b82 */ /* 0x0004e20000000a00 */
[----:B------:R-:W4:Y:S01]  /*5530*/  LDCU.64 UR6, c[0x4][0x88] ;  /* 0x01001100ff0677ac */ /* 0x000f220008000a00 */
[----:B------:R-:W-:Y:S01]  /*5540*/  IMAD.MOV.U32 R13, RZ, RZ, RZ ;  /* 0x000000ffff0d7224 */ /* 0x000fe200078e00ff */
[----:B------:R-:W2:Y:S01]  /*5550*/  LDCU.64 UR4, c[0x4][0x8] ;  /* 0x01000100ff0477ac */ /* 0x000ea20008000a00 */
[----:B-1----:R-:W-:Y:S01]  /*5560*/  MOV R5, UR9 ;  /* 0x0000000900057c02 */ /* 0x002fe20008000f00 */
[----:B------:R-:W-:Y:S01]  /*5570*/  IMAD.U32 R4, RZ, RZ, UR8 ;  /* 0x00000008ff047e24 */ /* 0x000fe2000f8e00ff */
[----:B----4-:R-:W-:Y:S01]  /*5580*/  MOV R7, UR7 ;  /* 0x0000000700077c02 */ /* 0x010fe20008000f00 */
[----:B------:R-:W-:Y:S01]  /*5590*/  IMAD.U32 R6, RZ, RZ, UR6 ;  /* 0x00000006ff067e24 */ /* 0x000fe2000f8e00ff */
[----:B--2---:R-:W-:Y:S01]  /*55a0*/  MOV R11, UR5 ;  /* 0x00000005000b7c02 */ /* 0x004fe20008000f00 */
[----:B------:R-:W-:Y:S02]  /*55b0*/  IMAD.U32 R10, RZ, RZ, UR4 ;  /* 0x00000004ff0a7e24 */ /* 0x000fe4000f8e00ff */
[----:B------:R-:W-:Y:S07]  /*55c0*/  LEPC R20, `(.L_x_87) ;  /* 0x000000001014794e */ /* 0x000fee0000000000 */
[----:B---3-5:R-:W-:Y:S05]  /*55d0*/  CALL.ABS.NOINC R14 ;  /* 0x000000000e007343 */ /* 0x028fea0003c00000 */
.L_x_87:
[----:B------:R-:W1:Y:S01]  /*55e0*/  LDCU.64 UR8, c[0x4][0x80] ;  /* 0x01001000ff0877ac */ /* 0x000e620008000a00 */
[----:B------:R-:W2:Y:S01]  /*55f0*/  LDC.64 R2, c[0x4][R2] ;  /* 0x0100000002027b82 */ /* 0x000ea20000000a00 */
[----:B------:R-:W-:Y:S02]  /*5600*/  HFMA2 R12, -RZ, RZ, 0, 5.9604644775390625e-08 ;  /* 0x00000001ff0c7431 */ /* 0x000fe400000001ff */
[----:B------:R-:W-:Y:S02]  /*5610*/  IMAD.MOV.U32 R8, RZ, RZ, 0x70 ;  /* 0x00000070ff087424 */ /* 0x000fe400078e00ff */
[----:B------:R-:W-:Y:S01]  /*5620*/  IMAD.MOV.U32 R13, RZ, RZ, RZ ;  /* 0x000000ffff0d7224 */ /* 0x000fe200078e00ff */
[----:B------:R-:W3:Y:S01]  /*5630*/  LDCU.64 UR6, c[0x4][0x88] ;  /* 0x01001100ff0677ac */ /* 0x000ee20008000a00 */
[----:B------:R-:W4:Y:S01]  /*5640*/  LDCU.64 UR4, c[0x4][0x8] ;  /* 0x01000100ff0477ac */ /* 0x000f220008000a00 */
[----:B-1----:R-:W-:Y:S02]  /*5650*/  MOV R4, UR8 ;  /* 0x0000000800047c02 */ /* 0x002fe40008000f00 */
[----:B------:R-:W-:Y:S02]  /*5660*/  MOV R5, UR9 ;  /* 0x0000000900057c02 */ /* 0x000fe40008000f00 */
[----:B---3--:R-:W-:Y:S01]  /*5670*/  MOV R7, UR7 ;  /* 0x0000000700077c02 */ /* 0x008fe20008000f00 */
[----:B------:R-:W-:Y:S01]  /*5680*/  IMAD.U32 R6, RZ, RZ, UR6 ;  /* 0x00000006ff067e24 */ /* 0x000fe2000f8e00ff */
[----:B----4-:R-:W-:Y:S01]  /*5690*/  MOV R11, UR5 ;  /* 0x00000005000b7c02 */ /* 0x010fe20008000f00 */
[----:B------:R-:W-:Y:S02]  /*56a0*/  IMAD.U32 R10, RZ, RZ, UR4 ;  /* 0x00000004ff0a7e24 */ /* 0x000fe4000f8e00ff */
[----:B------:R-:W-:Y:S07]  /*56b0*/  LEPC R20, `(.L_x_86) ;  /* 0x000000001014794e */ /* 0x000fee0000000000 */
[----:B--2---:R-:W-:Y:S05]  /*56c0*/  CALL.ABS.NOINC R2 ;  /* 0x0000000002007343 */ /* 0x004fea0003c00000 */
.L_x_86:
[----:B------:R-:W-:Y:S05]  /*56d0*/  BSYNC.RECONVERGENT B6 ;  /* 0x0000000000067941 */ /* 0x000fea0003800200 */
.L_x_85:
[----:B------:R-:W-:Y:S01]  /*56e0*/  ISETP.NE.U32.AND P4, PT, R58, RZ, PT ;  /* 0x000000ff3a00720c */ /* 0x000fe20003f85070 */
[----:B------:R-:W-:Y:S01]  /*56f0*/  UISETP.NE.AND UP2, UPT, UR50, URZ, UPT ;  /* 0x000000ff3200728c */ /* 0x000fe2000bf45270 */
[----:B------:R-:W-:Y:S01]  /*5700*/  ISETP.NE.U32.AND P2, PT, RZ, UR38, PT ;  /* 0x00000026ff007c0c */ /* 0x000fe2000bf45070 */
[----:B------:R-:W-:Y:S01]  /*5710*/  UISETP.NE.U32.AND UP1, UPT, UR44, URZ, UPT ;  /* 0x000000ff2c00728c */ /* 0x000fe2000bf25070 */
[----:B------:R-:W-:Y:S01]  /*5720*/  ISETP.NE.AND.EX P4, PT, R59, RZ, PT, P4 ;  /* 0x000000ff3b00720c */ /* 0x000fe20003f85340 */
[----:B------:R-:W-:Y:S01]  /*5730*/  UPLOP3.LUT UP0, UPT, UPT, UPT, UPT, 0x40, 0x4 ;  /* 0x000000000004789c */ /* 0x000fe20003f0e870 */
[----:B------:R-:W-:Y:S01]  /*5740*/  ISETP.NE.AND.EX P2, PT, RZ, UR39, PT, P2 ;  /* 0x00000027ff007c0c */ /* 0x000fe2000bf45320 */
[----:B------:R-:W-:Y:S01]  /*5750*/  UISETP.NE.AND.EX UP1, UPT, UR45, URZ, UPT, UP1 ;  /* 0x000000ff2d00728c */ /* 0x000fe2000bf25310 */
[----:B------:R-:W-:Y:S04]  /*5760*/  PLOP3.LUT P1, PT, PT, PT, UP2, 0x80, 0x8 ;  /* 0x000000000008781c */ /* 0x000fe80003f2f028 */
[----:B------:R-:W-:Y:S06]  /*5770*/  @UP2 UPLOP3.LUT UP0, UPT, UPT, UPT, UP1, 0x80, 0x8 ;  /* 0x000000000008289c */ /* 0x000fec0003f0f010 */
[----:B------:R-:W-:Y:S01]  /*5780*/  PLOP3.LUT P0, PT, PT, PT, UP0, 0x80, 0x8 ;  /* 0x000000000008781c */ /* 0x000fe20003f0f008 */
[----:B------:R-:W-:Y:S01]  /*5790*/  @!UPT UIADD3 URZ, UPT, UPT, URZ, URZ, URZ ;  /* 0x000000fffffff290 */ /* 0x000fe2000fffe0ff */
[----:B------:R-:W-:Y:S11]  /*57a0*/  BRA.U !UP1, `(.L_x_88) ;  /* 0x0000000109387547 */ /* 0x000ff6000b800000 */
[----:B------:R-:W-:Y:S01]  /*57b0*/  UISETP.NE.U32.AND UP0, UPT, UR38, URZ, UPT ;  /* 0x000000ff2600728c */ /* 0x000fe2000bf05070 */
[----:B------:R-:W-:Y:S02]  /*57c0*/  HFMA2 R0, -RZ, RZ, 0, 5.9604644775390625e-08 ;  /* 0x00000001ff007431 */ /* 0x000fe400000001ff */
[----:B------:R-:W-:Y:S01]  /*57d0*/  IMAD.MOV.U32 R64, RZ, RZ, 0x1 ;  /* 0x00000001ff407424 */ /* 0x000fe200078e00ff */
[----:B------:R-:W-:Y:S06]  /*57e0*/  UISETP.NE.AND.EX UP0, UPT, UR39, URZ, UPT, UP0 ;  /* 0x000000ff2700728c */ /* 0x000fec000bf05300 */
[----:B------:R-:W-:Y:S05]  /*57f0*/  PLOP3.LUT P3, PT, PT, PT, UP0, 0x80, 0x8 ;  /* 0x000000000008781c */ /* 0x000fea0003f6f008 */
[----:B------:R-:W1:Y:S01]  /*5800*/  @UP0 LDCU.64 UR6, c[0x0][0x888] ;  /* 0x00011100ff0607ac */ /* 0x000e620008000a00 */
[----:B------:R-:W-:Y:S07]  /*5810*/  @UP0 UIMAD UR4, UR36, UR44, URZ ;  /* 0x0000002c240402a4 */ /* 0x000fee000f8e02ff */
[----:B------:R-:W-:Y:S01]  /*5820*/  @!P3 PRMT R64, R0, 0x7610, R64 ;  /* 0x000076100040b816 */ /* 0x000fe20000000040 */
[----:B-1----:R-:W-:Y:S03]  /*5830*/  @UP0 UIMAD.WIDE UR6, UR4, 0x4, UR6 ;  /* 0x00000004040608a5 */ /* 0x002fe6000f8e0206 */
[----:B------:R-:W1:Y:S03]  /*5840*/  @!UP0 LDCU UR4, c[0x0][0x880] ;  /* 0x00011000ff0487ac */ /* 0x000e660008000800 */
[----:B------:R-:W-:Y:S01]  /*5850*/  IMAD.U32 R2, RZ, RZ, UR6 ;  /* 0x00000006ff027e24 */ /* 0x000fe2000f8e00ff */
[----:B------:R-:W-:Y:S05]  /*5860*/  MOV R3, UR7 ;  /* 0x0000000700037c02 */ /* 0x000fea0008000f00 */
[----:B-----5:R2:W5:Y:S02]  /*5870*/  @P3 LDG.E R35, desc[UR46][R2.64] ;  /* 0x0000002e02233981 */ /* 0x020564000c1e1900 */
[----:B-12---:R-:W-:Y:S02]  /*5880*/  @!P3 IMAD.U32 R35, RZ, RZ, UR4 ;  /* 0x00000004ff23be24 */ /* 0x006fe4000f8e00ff */
.L_x_88:
[----:B------:R-:W-:Y:S05]  /*5890*/  @!P4 BRA `(.L_x_89) ;  /* 0x000000000020c947 */ /* 0x000fea0003800000 */
[----:B------:R-:W-:Y:S04]  /*58a0*/  ISETP.NE.U32.AND P3, PT, R56, RZ, PT ;  /* 0x000000ff3800720c */ /* 0x000fe80003f65070 */
[----:B------:R-:W-:Y:S11]  /*58b0*/  ISETP.NE.AND.EX P3, PT, R57, RZ, PT, P3 ;  /* 0x000000ff3900720c */ /* 0x000ff60003f65330 */
[----:B------:R-:W-:Y:S02]  /*58c0*/  @!UPT UIADD3 URZ, UPT, UPT, URZ, URZ, URZ ;  /* 0x000000fffffff290 */ /* 0x000fe4000fffe0ff */
[----:B------:R-:W1:Y:S01]  /*58d0*/  @P3 LDC.64 R2, c[0x0][0x8a8] ;  /* 0x00022a00ff023b82 */ /* 0x000e620000000a00 */
[----:B------:R-:W-:Y:S04]  /*58e0*/  @P3 IMAD R0, R58, UR36, RZ ;  /* 0x000000243a003c24 */ /* 0x000fe8000f8e02ff */
[----:B-1----:R-:W-:Y:S05]  /*58f0*/  @P3 IMAD.WIDE R2, R0, 0x4, R2 ;  /* 0x0000000400023825 */ /* 0x002fea00078e0202 */
[----:B-----5:R1:W5:Y:S02]  /*5900*/  @P3 LDG.E R33, desc[UR46][R2.64] ;  /* 0x0000002e02213981 */ /* 0x020364000c1e1900 */
[----:B-1----:R-:W2:Y:S02]  /*5910*/  @!P3 LDC R33, c[0x0][0x8a0] ;  /* 0x00022800ff21bb82 */ /* 0x002ea40000000800 */
.L_x_89:
[----:B-----5:R-:W-:Y:S01]  /*5920*/  FSETP.NEU.AND P3, PT, R35, RZ, PT ;  /* 0x000000ff2300720b */ /* 0x020fe20003f6d000 */
[----:B------:R-:W-:Y:S01]  /*5930*/  BSSY B1, `(.L_x_90) ;  /* 0x0000039000017945 */ /* 0x000fe20003800000 */
[----:B------:R-:W-:Y:S01]  /*5940*/  SEL R3, RZ, 0xffffffff, P2 ;  /* 0xffffffffff037807 */ /* 0x000fe20001000000 */
[----:B------:R-:W-:Y:S01]  /*5950*/  IMAD.MOV.U32 R86, RZ, RZ, 0x1 ;  /* 0x00000001ff567424 */ /* 0x000fe200078e00ff */
[----:B------:R-:W-:Y:S01]  /*5960*/  @P1 LOP3.LUT P2, RZ, R64, 0xff, RZ, 0xc0, !PT ;  /* 0x000000ff40ff1812 */ /* 0x000fe2000784c0ff */
[----:B------:R-:W-:Y:S01]  /*5970*/  IMAD R34, R31, 0x40, R32 ;  /* 0x000000401f227824 */ /* 0x000fe200078e0220 */
[----:B------:R-:W-:Y:S01]  /*5980*/  @P1 SEL R0, RZ, 0xffffffff, P3 ;  /* 0xffffffffff001807 */ /* 0x000fe20001800000 */
[----:B------:R-:W-:Y:S01]  /*5990*/  IMAD R82, R77, -0x10, R75 ;  /* 0xfffffff04d527824 */ /* 0x000fe200078e024b */
[----:B------:R-:W-:Y:S01]  /*59a0*/  LOP3.LUT R73, R73, 0x1, RZ, 0x3c, !PT ;  /* 0x0000000149497812 */ /* 0x000fe200078e3cff */
[----:B------:R-:W-:Y:S01]  /*59b0*/  IMAD.MOV.U32 R85, RZ, RZ, RZ ;  /* 0x000000ffff557224 */ /* 0x000fe200078e00ff */
[----:B------:R-:W-:Y:S02]  /*59c0*/  @P0 SEL R0, R3, R0, !P2 ;  /* 0x0000000003000207 */ /* 0x000fe40005000000 */
[----:B------:R-:W-:Y:S02]  /*59d0*/  CS2R R54, SRZ ;  /* 0x0000000000367805 */ /* 0x000fe4000001ff00 */
[----:B------:R-:W-:Y:S02]  /*59e0*/  LEA R84, R31, UR48, 0x3 ;  /* 0x000000301f547c11 */ /* 0x000fe4000f8e18ff */
[----:B------:R-:W-:Y:S02]  /*59f0*/  CS2R R52, SRZ ;  /* 0x0000000000347805 */ /* 0x000fe4000001ff00 */
[----:B------:R-:W-:Y:S02]  /*5a00*/  @P1 LOP3.LUT R0, R0, 0x1, RZ, 0xc0, !PT ;  /* 0x0000000100001812 */ /* 0x000fe400078ec0ff */
[----:B------:R-:W-:Y:S02]  /*5a10*/  CS2R R50, SRZ ;  /* 0x0000000000327805 */ /* 0x000fe4000001ff00 */
[----:B------:R-:W-:Y:S02]  /*5a20*/  PLOP3.LUT P2, PT, PT, PT, UP1, 0x80, 0x8 ;  /* 0x000000000008781c */ /* 0x000fe40003f4f018 */
[----:B------:R-:W-:Y:S02]  /*5a30*/  CS2R R48, SRZ ;  /* 0x0000000000307805 */ /* 0x000fe4000001ff00 */
[----:B------:R-:W-:Y:S02]  /*5a40*/  ISETP.NE.U32.OR P5, PT, R0, 0x1, !P1 ;  /* 0x000000010000780c */ /* 0x000fe40004fa5470 */
[----:B------:R-:W-:Y:S02]  /*5a50*/  CS2R R46, SRZ ;  /* 0x00000000002e7805 */ /* 0x000fe4000001ff00 */
[----:B------:R-:W-:Y:S02]  /*5a60*/  LOP3.LUT P4, R80, R64, 0xff, RZ, 0xc0, !PT ;  /* 0x000000ff40507812 */ /* 0x000fe4000788c0ff */
[----:B------:R-:W-:Y:S02]  /*5a70*/  CS2R R44, SRZ ;  /* 0x00000000002c7805 */ /* 0x000fe4000001ff00 */
[----:B------:R-:W-:Y:S02]  /*5a80*/  SEL R2, RZ, 0xffffffff, P3 ;  /* 0xffffffffff027807 */ /* 0x000fe40001800000 */
[----:B------:R-:W-:Y:S02]  /*5a90*/  CS2R R42, SRZ ;  /* 0x00000000002a7805 */ /* 0x000fe4000001ff00 */
[----:B------:R-:W-:Y:S02]  /*5aa0*/  P2R R83, PR, RZ, 0x20 ;  /* 0x00000020ff537803 */ /* 0x000fe40000000000 */
[----:B------:R-:W-:Y:S02]  /*5ab0*/  CS2R R40, SRZ ;  /* 0x0000000000287805 */ /* 0x000fe4000001ff00 */
[----:B------:R-:W-:Y:S02]  /*5ac0*/  @P2 SEL R2, R3, R2, !P4 ;  /* 0x0000000203022207 */ /* 0x000fe40006000000 */
[----:B------:R-:W-:Y:S02]  /*5ad0*/  @P5 SHF.L.U32 R0, R73, 0x1f, RZ ;  /* 0x0000001f49005819 */ /* 0x000fe400000006ff */
[----:B------:R-:W-:Y:S02]  /*5ae0*/  LOP3.LUT R2, R2, 0x1, RZ, 0xc0, !PT ;  /* 0x0000000102027812 */ /* 0x000fe400078ec0ff */
[----:B------:R1:W3:Y:S02]  /*5af0*/  @P5 SYNCS.PHASECHK.TRANS64.TRYWAIT P1, [UR48+0x40], R0 ;  /* 0x00004000ff0055a7 */ /* 0x0002e40008021130 */
[----:B------:R-:W-:Y:S04]  /*5b00*/  ISETP.NE.U32.AND P2, PT, R2, 0x1, PT ;  /* 0x000000010200780c */ /* 0x000fe80003f45070 */
[----:B------:R-:W-:Y:S02]  /*5b10*/  P2R R87, PR, RZ, 0x4 ;  /* 0x00000004ff577803 */ /* 0x000fe40000000000 */
[----:B-1----:R-:W-:Y:S04]  /*5b20*/  SHF.L.U32 R0, R72, 0x1f, RZ ;  /* 0x0000001f48007819 */ /* 0x002fe800000006ff */
[----:B------:R1:W4:Y:S01]  /*5b30*/  SYNCS.PHASECHK.TRANS64.TRYWAIT P0, [R84+URZ+0xb0], R0 ;  /* 0x0000b000540075a7 */ /* 0x00032200080011ff */
[----:B---3--:R-:W-:Y:S01]  /*5b40*/  @P5 SEL R86, RZ, 0x1, !P1 ;  /* 0x00000001ff565807 */ /* 0x008fe20004800000 */
[----:B-1----:R-:W-:Y:S06]  /*5b50*/  @!P5 BRA `(.L_x_91) ;  /* 0x000000000058d947 */ /* 0x002fec0003800000 */
[----:B------:R-:W-:Y:S01]  /*5b60*/  IMAD.MOV.U32 R54, RZ, RZ, RZ ;  /* 0x000000ffff367224 */ /* 0x000fe200078e00ff */
[----:B------:R-:W-:Y:S01]  /*5b70*/  ISETP.NE.AND P1, PT, R86, RZ, PT ;  /* 0x000000ff5600720c */ /* 0x000fe20003f25270 */
[----:B------:R-:W-:Y:S01]  /*5b80*/  BSSY B0, `(.L_x_92) ;  /* 0x000000c000007945 */ /* 0x000fe20003800000 */
[----:B------:R-:W-:Y:S02]  /*5b90*/  CS2R R42, SRZ ;  /* 0x00000000002a7805 */ /* 0x000fe4000001ff00 */
[----:B------:R-:W-:Y:S02]  /*5ba0*/  CS2R R40, SRZ ;  /* 0x0000000000287805 */ /* 0x000fe4000001ff00 */
[----:B------:R-:W-:Y:S02]  /*5bb0*/  CS2R R46, SRZ ;  /* 0x00000000002e7805 */ /* 0x000fe4000001ff00 */
[----:B------:R-:W-:Y:S02]  /*5bc0*/  CS2R R44, SRZ ;  /* 0x00000000002c7805 */ /* 0x000fe4000001ff00 */
[----:B------:R-:W-:Y:S02]  /*5bd0*/  CS2R R50, SRZ ;  /* 0x0000000000327805 */ /* 0x000fe4000001ff00 */
[----:B------:R-:W-:Y:S02]  /*5be0*/  CS2R R48, SRZ ;  /* 0x0000000000307805 */ /* 0x000fe4000001ff00 */
[----:B------:R-:W-:Y:S01]  /*5bf0*/  CS2R R52, SRZ ;  /* 0x0000000000347805 */ /* 0x000fe2000001ff00 */
[----:B------:R-:W-:Y:S06]  /*5c00*/  @P1 BRA `(.L_x_93) ;  /* 0x00000000000c1947 */ /* 0x000fec0003800000 */
[----:B------:R-:W-:Y:S04]  /*5c10*/  SHF.L.U32 R3, R73, 0x1f, RZ ;  /* 0x0000001f49037819 */ /* 0x000fe800000006ff */
[----:B------:R-:W1:Y:S02]  /*5c20*/  SYNCS.PHASECHK.TRANS64.TRYWAIT P1, [UR48+0x40], R3 ;  /* 0x00004003ff0075a7 */ /* 0x000e640008021130 */
[----:B-1----:R-:W-:Y:S05]  /*5c30*/  @!P1 BRA `(.L_x_94) ;  /* 0x0000002800649947 */ /* 0x002fea0003800000 */
.L_x_93:
[----:B------:R-:W-:Y:S05]  /*5c40*/  BSYNC B0 ;  /* 0x0000000000007941 */ /* 0x000fea0003800000 */
.L_x_92:
[----:B------:R-:W-:Y:S01]  /*5c50*/  ISETP.NE.AND P1, PT, R87, RZ, PT ;  /* 0x000000ff5700720c */ /* 0x000fe20003f25270 */
[----:B------:R-:W-:Y:S11]  /*5c60*/  HFMA2 R85, -RZ, RZ, 0, 5.9604644775390625e-08 ;  /* 0x00000001ff557431 */ /* 0x000ff600000001ff */
[----:B------:R-:W-:Y:S01]  /*5c70*/  @!UPT UIADD3 URZ, UPT, UPT, URZ, URZ, URZ ;  /* 0x000000fffffff290 */ /* 0x000fe2000fffe0ff */
[----:B------:R3:W1:Y:S04]  /*5c80*/  @P1 LDS.128 R40, [R76] ;  /* 0x000000004c281984 */ /* 0x0006680000000c00 */
[----:B------:R3:W1:Y:S04]  /*5c90*/  @P1 LDS.128 R44, [R75+0x10] ;  /* 0x000010004b2c1984 */ /* 0x0006680000000c00 */
[----:B------:R3:W1:Y:S04]  /*5ca0*/  @P1 LDS.128 R48, [R74+0x20] ;  /* 0x000020004a301984 */ /* 0x0006680000000c00 */
[----:B------:R3:W1:Y:S02]  /*5cb0*/  @P1 LDS.128 R52, [R82+0x30] ;  /* 0x0000300052341984 */ /* 0x0006640000000c00 */
.L_x_91:
[----:B------:R-:W-:Y:S05]  /*5cc0*/  BSYNC B1 ;  /* 0x0000000000017941 */ /* 0x000fea0003800000 */
.L_x_90:
[----:B-1----:R-:W-:Y:S04]  /*5cd0*/  SHF.R.U32.HI R2, RZ, 0x15, R34 ;  /* 0x00000015ff027819 */ /* 0x002fe80000011622 */
[----:B------:R-:W-:Y:S01]  /*5ce0*/  LOP3.LUT P1, RZ, R2, 0x3, R68, 0x48, !PT ;  /* 0x0000000302ff7812 */ /* 0x000fe20007824844 */
[----:B------:R-:W-:Y:S01]  /*5cf0*/  @!UPT UIADD3 URZ, UPT, UPT, URZ, URZ, URZ ;  /* 0x000000fffffff290 */ /* 0x000fe2000fffe0ff */
[----:B----4-:R-:W-:Y:S11]  /*5d00*/  @P0 BRA `(.L_x_95) ;  /* 0x0000000000080947 */ /* 0x010ff60003800000 */
[----:B------:R-:W1:Y:S02]  /*5d10*/  SYNCS.PHASECHK.TRANS64.TRYWAIT P0, [R84+URZ+0xb0], R0 ;  /* 0x0000b000540075a7 */ /* 0x000e6400080011ff */
[----:B-1----:R-:W-:Y:S05]  /*5d20*/  @!P0 BRA `(.L_x_96) ;  /* 0x0000002800408947 */ /* 0x002fea0003800000 */
.L_x_95:
[----:B------:R-:W-:Y:S05]  /*5d30*/  @!P1 BRA `(.L_x_97) ;  /* 0x0000000000409947 */ /* 0x000fea0003800000 */
[----:B------:R-:W4:Y:S01]  /*5d40*/  LDCU.64 UR8, c[0x4][0x70] ;  /* 0x01000e00ff0877ac */ /* 0x000f220008000a00 */
[----:B------:R-:W-:Y:S01]  /*5d50*/  MOV R3, 0x0 ;  /* 0x0000000000037802 */ /* 0x000fe20000000f00 */
[----:B------:R-:W-:Y:S02]  /*5d60*/  HFMA2 R12, -RZ, RZ, 0, 5.9604644775390625e-08 ;  /* 0x00000001ff0c7431 */ /* 0x000fe400000001ff */
[----:B------:R-:W-:Y:S02]  /*5d70*/  IMAD.MOV.U32 R8, RZ, RZ, 0x192 ;  /* 0x00000192ff087424 */ /* 0x000fe400078e00ff */
[----:B------:R-:W-:Y:S01]  /*5d80*/  IMAD.MOV.U32 R13, RZ, RZ, RZ ;  /* 0x000000ffff0d7224 */ /* 0x000fe200078e00ff */
[----:B------:R-:W5:Y:S01]  /*5d90*/  LDCU.64 UR6, c[0x4][0x78] ;  /* 0x01000f00ff0677ac */ /* 0x000f620008000a00 */
[----:B------:R-:W1:Y:S01]  /*5da0*/  LDC.64 R2, c[0x4][R3] ;  /* 0x0100000003027b82 */ /* 0x000e620000000a00 */
[----:B------:R-:W2:Y:S01]  /*5db0*/  LDCU.64 UR4, c[0x4][0x10] ;  /* 0x01000200ff0477ac */ /* 0x000ea20008000a00 */
[----:B----4-:R-:W-:Y:S01]  /*5dc0*/  MOV R5, UR9 ;  /* 0x0000000900057c02 */ /* 0x010fe20008000f00 */
[----:B------:R-:W-:Y:S01]  /*5dd0*/  IMAD.U32 R4, RZ, RZ, UR8 ;  /* 0x00000008ff047e24 */ /* 0x000fe2000f8e00ff */
[----:B-----5:R-:W-:Y:S01]  /*5de0*/  MOV R7, UR7 ;  /* 0x0000000700077c02 */ /* 0x020fe20008000f00 */
[----:B------:R-:W-:Y:S01]  /*5df0*/  IMAD.U32 R6, RZ, RZ, UR6 ;  /* 0x00000006ff067e24 */ /* 0x000fe2000f8e00ff */
[----:B--2---:R-:W-:Y:S01]  /*5e00*/  MOV R11, UR5 ;  /* 0x00000005000b7c02 */ /* 0x004fe20008000f00 */
[----:B------:R-:W-:Y:S02]  /*5e10*/  IMAD.U32 R10, RZ, RZ, UR4 ;  /* 0x00000004ff0a7e24 */ /* 0x000fe4000f8e00ff */
[----:B------:R-:W-:Y:S07]  /*5e20*/  LEPC R20, `(.L_x_97) ;  /* 0x000000001014794e */ /* 0x000fee0000000000 */
[----:B-1-3--:R-:W-:Y:S05]  /*5e30*/  CALL.ABS.NOINC R2 ;  /* 0x0000000002007343 */ /* 0x00afea0003c00000 */
.L_x_97:
[----:B------:R-:W-:Y:S05]  /*5e40*/  WARPSYNC.ALL ;  /* 0x0000000000007948 */ /* 0x000fea0003800000 */
[----:B------:R-:W-:Y:S01]  /*5e50*/  R2UR UR4, R34 ;  /* 0x00000000220472ca */ /* 0x000fe200000e0000 */
[----:B------:R-:W-:Y:S01]  /*5e60*/  BSSY.RECONVERGENT B0, `(.L_x_98) ;  /* 0x0000039000007945 */ /* 0x000fe20003800200 */
[----:B------:R-:W-:Y:S11]  /*5e70*/  ISETP.NE.AND P0, PT, R78, RZ, PT ;  /* 0x000000ff4e00720c */ /* 0x000ff60003f05270 */
[----:B------:R-:W1:Y:S02]  /*5e80*/  LDTM.x16 R4, tmem[UR4] ;  /* 0x00000004000479ee */ /* 0x000e640008240000 */
[C---:B-12---:R-:W-:Y:S01]  /*5e90*/  FMUL R0, R33.reuse, R4 ;  /* 0x0000000421007220 */ /* 0x046fe20000400000 */
[C---:B------:R-:W-:Y:S01]  /*5ea0*/  FMUL R2, R33.reuse, R5 ;  /* 0x0000000521027220 */ /* 0x040fe20000400000 */
[C---:B------:R-:W-:Y:S01]  /*5eb0*/  FMUL R3, R33.reuse, R6 ;  /* 0x0000000621037220 */ /* 0x040fe20000400000 */
[----:B------:R-:W-:Y:S01]  /*5ec0*/  FMUL R7, R33, R7 ;  /* 0x0000000721077220 */ /* 0x000fe20000400000 */
[----:B------:R-:W-:Y:S01]  /*5ed0*/  FFMA R36, R35, R40, R0 ;  /* 0x0000002823247223 */ /* 0x000fe20000000000 */
        /* <DEDUP_REMOVED lines=10> */
[----:B------:R1:W-:Y:S01]  /*5f80*/  STS.128 [R76], R36 ;  /* 0x000000244c007388 */ /* 0x0003e20000000c00 */
        /* <DEDUP_REMOVED lines=8> */
[----:B------:R1:W-:Y:S01]  /*6010*/  STS.128 [R75+0x10], R4 ;  /* 0x000010044b007388 */ /* 0x0003e20000000c00 */
[----:B------:R-:W-:Y:S01]  /*6020*/  FMUL R13, R33, R17 ;  /* 0x00000011210d7220 */ /* 0x000fe20000400000 */
[----:B------:R-:W-:Y:S01]  /*6030*/  FFMA R10, R35, R50, R10 ;  /* 0x00000032230a7223 */ /* 0x000fe2000000000a */
[----:B------:R-:W-:Y:S01]  /*6040*/  FMUL R14, R33, R18 ;  /* 0x00000012210e7220 */ /* 0x000fe20000400000 */
[----:B------:R-:W-:Y:S01]  /*6050*/  FFMA R11, R35, R51, R15 ;  /* 0x00000033230b7223 */ /* 0x000fe2000000000f */
[----:B------:R-:W-:Y:S01]  /*6060*/  FMUL R19, R33, R19 ;  /* 0x0000001321137220 */ /* 0x000fe20000400000 */
[C---:B------:R-:W-:Y:S01]  /*6070*/  FFMA R12, R35.reuse, R52, R12 ;  /* 0x00000034230c7223 */ /* 0x040fe2000000000c */
[C---:B------:R-:W-:Y:S01]  /*6080*/  FFMA R13, R35.reuse, R53, R13 ;  /* 0x00000035230d7223 */ /* 0x040fe2000000000d */
[C---:B------:R-:W-:Y:S01]  /*6090*/  FFMA R14, R35.reuse, R54, R14 ;  /* 0x00000036230e7223 */ /* 0x040fe2000000000e */
[----:B------:R1:W-:Y:S01]  /*60a0*/  STS.128 [R74+0x20], R8 ;  /* 0x000020084a007388 */ /* 0x0003e20000000c00 */
[----:B------:R-:W-:Y:S05]  /*60b0*/  FFMA R15, R35, R55, R19 ;  /* 0x00000037230f7223 */ /* 0x000fea0000000013 */
[----:B------:R1:W-:Y:S01]  /*60c0*/  STS.128 [R82+0x30], R12 ;  /* 0x0000300c52007388 */ /* 0x0003e20000000c00 */
[----:B------:R-:W-:Y:S01]  /*60d0*/  @!PT LDS RZ, [RZ] ;  /* 0x00000000fffff984 */ /* 0x000fe20000000800 */
[----:B------:R-:W-:Y:S01]  /*60e0*/  @!PT LDS RZ, [RZ] ;  /* 0x00000000fffff984 */ /* 0x000fe20000000800 */
[----:B------:R-:W-:Y:S01]  /*60f0*/  @!PT LDS RZ, [RZ] ;  /* 0x00000000fffff984 */ /* 0x000fe20000000800 */
[----:B------:R-:W-:Y:S01]  /*6100*/  @!PT LDS RZ, [RZ] ;  /* 0x00000000fffff984 */ /* 0x000fe20000000800 */
[----:B------:R2:W-:Y:S06]  /*6110*/  MEMBAR.ALL.CTA ;  /* 0x0000000000007992 */ /* 0x0005ec0000008000 */
[----:B--2---:R-:W2:Y:S02]  /*6120*/  FENCE.VIEW.ASYNC.S ;  /* 0x00000000000073c6 */ /* 0x004ea40000000000 */
[----:B--2---:R-:W-:Y:S06]  /*6130*/  BAR.SYNC.DEFER_BLOCKING 0x1, 0x80 ;  /* 0x0042000000007b1d */ /* 0x004fec0000010000 */
[----:B------:R-:W-:Y:S05]  /*6140*/  @P0 BRA `(.L_x_99) ;  /* 0x0000000000280947 */ /* 0x000fea0003800000 */
[----:B------:R-:W-:Y:S02]  /*6150*/  UIADD3 UR4, UPT, UPT, UR48, 0x200, URZ ;  /* 0x0000020030047890 */ /* 0x000fe4000fffe0ff */
[----:B------:R-:W-:Y:S01]  /*6160*/  UIADD3 UR6, UP0, UPT, UR52, 0x680, URZ ;  /* 0x0000068034067890 */ /* 0x000fe2000ff1e0ff */
[----:B------:R-:W-:Y:S03]  /*6170*/  UMOV UR43, UR36 ;  /* 0x00000024002b7c82 */ /* 0x000fe60008000000 */
[----:B------:R-:W-:Y:S01]  /*6180*/  MOV R69, UR4 ;  /* 0x0000000400457c02 */ /* 0x000fe20008000f00 */
[----:B------:R-:W-:Y:S03]  /*6190*/  UIADD3.X UR7, UPT, UPT, URZ, UR53, URZ, UP0, !UPT ;  /* 0x00000035ff077290 */ /* 0x000fe600087fe4ff */
[----:B------:R-:W-:Y:S11]  /*61a0*/  R2UR UR40, R69 ;  /* 0x00000000452872ca */ /* 0x000ff600000e0000 */
[----:B------:R-:W-:Y:S02]  /*61b0*/  @!UPT UIADD3 URZ, UPT, UPT, URZ, URZ, URZ ;  /* 0x000000fffffff290 */ /* 0x000fe4000fffe0ff */
[----:B------:R2:W-:Y:S01]  /*61c0*/  UTMASTG.3D [UR40], [UR6] ;  /* 0x00000028060073b5 */ /* 0x0005e20008010000 */
[----:B------:R0:W-:Y:S01]  /*61d0*/  UTMACMDFLUSH ;  /* 0x00000000000079b7 */ /* 0x0001e20000000000 */
[----:B--2---:R-:W-:Y:S04]  /*61e0*/  DEPBAR.LE SB0, 0x1 ;  /* 0x000080400000791a */ /* 0x004fe80000000000 */
.L_x_99:
[----:B------:R-:W-:Y:S05]  /*61f0*/  BSYNC.RECONVERGENT B0 ;  /* 0x0000000000007941 */ /* 0x000fea0003800200 */
.L_x_98:
[----:B------:R-:W-:Y:S01]  /*6200*/  BAR.SYNC.DEFER_BLOCKING 0x1, 0x80 ;  /* 0x0042000000007b1d */ /* 0x000fe20000010000 */
[----:B------:R-:W-:Y:S01]  /*6210*/  ISETP.NE.AND P1, PT, R83, RZ, PT ;  /* 0x000000ff5300720c */ /* 0x000fe20003f25270 */
[----:B------:R-:W-:Y:S01]  /*6220*/  UISETP.NE.AND UP0, UPT, UR49, URZ, UPT ;  /* 0x000000ff3100728c */ /* 0x000fe2000bf05270 */
[----:B------:R-:W-:Y:S11]  /*6230*/  LEA R2, R85, UR48, 0x3 ;  /* 0x0000003055027c11 */ /* 0x000ff6000f8e18ff */
[----:B------:R-:W-:Y:S01]  /*6240*/  @P1 SHF.L.U32 R3, R73, 0x1f, RZ ;  /* 0x0000001f49031819 */ /* 0x000fe200000006ff */
[----:B------:R-:W-:Y:S06]  /*6250*/  BRA.U !UP0, `(.L_x_100) ;  /* 0x0000000108247547 */ /* 0x000fec000b800000 */
[----:B-1----:R-:W-:Y:S01]  /*6260*/  IMAD.U32 R4, RZ, RZ, UR51 ;  /* 0x00000033ff047e24 */ /* 0x002fe2000f8e00ff */
[----:B------:R-:W-:Y:S01]  /*6270*/  MOV R0, UR37 ;  /* 0x0000002500007c02 */ /* 0x000fe20008000f00 */
[----:B------:R-:W-:Y:S03]  /*6280*/  UIADD3 UR51, UPT, UPT, UR51, 0x1, URZ ;  /* 0x0000000133337890 */ /* 0x000fe6000fffe0ff */
[----:B------:R-:W-:Y:S01]  /*6290*/  @P1 LEA R4, R4, UR48, 0x3 ;  /* 0x0000003004041c11 */ /* 0x000fe2000f8e18ff */
[----:B------:R-:W-:Y:S04]  /*62a0*/  UISETP.NE.AND UP0, UPT, UR51, 0x4, UPT ;  /* 0x000000043300788c */ /* 0x000fe8000bf05270 */
[----:B------:R-:W-:Y:S01]  /*62b0*/  @P1 VIADD R4, R4, 0x60 ;  /* 0x0000006004041836 */ /* 0x000fe20000000000 */
[----:B------:R-:W-:Y:S04]  /*62c0*/  USEL UR51, UR51, URZ, UP0 ;  /* 0x000000ff33337287 */ /* 0x000fe80008000000 */
[----:B------:R-:W-:Y:S04]  /*62d0*/  @P1 PRMT R0, R0, 0x654, R4 ;  /* 0x0000065400001816 */ /* 0x000fe80000000004 */
[----:B------:R2:W-:Y:S04]  /*62e0*/  @P1 SYNCS.ARRIVE.TRANS64.RED.A1T0 RZ, [R0+URZ], RZ ;  /* 0x000000ff00ff19a7 */ /* 0x0005e800081004ff */
.L_x_100:
[----:B------:R-:W4:Y:S01]  /*62f0*/  @P1 SYNCS.PHASECHK.TRANS64.TRYWAIT P0, [R2+URZ+0x40], R3 ;  /* 0x00004003020015a7 */ /* 0x000f2200080011ff */
[----:B------:R-:W-:Y:S01]  /*6300*/  BSSY B1, `(.L_x_101) ;  /* 0x0000016000017945 */ /* 0x000fe20003800000 */
[----:B----4-:R-:W-:Y:S03]  /*6310*/  @P1 SEL R86, RZ, 0x1, !P0 ;  /* 0x00000001ff561807 */ /* 0x010fe60004000000 */
[----:B------:R-:W-:Y:S05]  /*6320*/  @!P1 BRA `(.L_x_102) ;  /* 0x00000000004c9947 */ /* 0x000fea0003800000 */
[----:B------:R-:W-:Y:S01]  /*6330*/  ISETP.NE.AND P0, PT, R86, RZ, PT ;  /* 0x000000ff5600720c */ /* 0x000fe20003f05270 */
[----:B------:R-:W-:Y:S01]  /*6340*/  BSSY B0, `(.L_x_103) ;  /* 0x000000b000007945 */ /* 0x000fe20003800000 */
[----:B------:R-:W-:Y:S11]  /*6350*/  ISETP.NE.AND P1, PT, R87, RZ, PT ;  /* 0x000000ff5700720c */ /* 0x000ff60003f25270 */
[----:B------:R-:W-:Y:S02]  /*6360*/  @!UPT UIADD3 URZ, UPT, UPT, URZ, URZ, URZ ;  /* 0x000000fffffff290 */ /* 0x000fe4000fffe0ff */
[C---:B-1----:R-:W-:Y:S01]  /*6370*/  @P1 IMAD R6, R85.reuse, 0x2000, R76 ;  /* 0x0000200055061824 */ /* 0x042fe200078e024c */
[C---:B------:R-:W-:Y:S01]  /*6380*/  @P1 LEA R4, R85.reuse, R74, 0xd ;  /* 0x0000004a55041211 */ /* 0x040fe200078e68ff */
[C---:B------:R-:W-:Y:S02]  /*6390*/  @P1 IMAD R5, R85.reuse, 0x2000, R75 ;  /* 0x0000200055051824 */ /* 0x040fe400078e024b */
[----:B------:R-:W-:Y:S01]  /*63a0*/  @P1 IMAD R3, R85, 0x2000, R82 ;  /* 0x0000200055031824 */ /* 0x000fe200078e0252 */
[----:B------:R-:W-:Y:S06]  /*63b0*/  @P0 BRA `(.L_x_104) ;  /* 0x00000000000c0947 */ /* 0x000fec0003800000 */
[----:B--2---:R-:W-:Y:S04]  /*63c0*/  SHF.L.U32 R0, R73, 0x1f, RZ ;  /* 0x0000001f49007819 */ /* 0x004fe800000006ff */
[----:B------:R-:W1:Y:S02]  /*63d0*/  SYNCS.PHASECHK.TRANS64.TRYWAIT P0, [R2+URZ+0x40], R0 ;  /* 0x00004000020075a7 */ /* 0x000e6400080011ff */
[----:B-1----:R-:W-:Y:S05]  /*63e0*/  @!P0 BRA `(.L_x_105) ;  /* 0x0000002000a48947 */ /* 0x002fea0003800000 */
.L_x_104:
[----:B------:R-:W-:Y:S05]  /*63f0*/  BSYNC B0 ;  /* 0x0000000000007941 */ /* 0x000fea0003800000 */
.L_x_103:
[----:B------:R-:W-:Y:S02]  /*6400*/  ISETP.NE.AND P0, PT, R87, RZ, PT ;  /* 0x000000ff5700720c */ /* 0x000fe40003f05270 */
[----:B------:R-:W-:Y:S11]  /*6410*/  IADD3 R85, PT, PT, R85, 0x1, RZ ;  /* 0x0000000155557810 */ /* 0x000ff60007ffe0ff */
[----:B------:R4:W1:Y:S04]  /*6420*/  @P0 LDS.128 R40, [R6] ;  /* 0x0000000006280984 */ /* 0x0008680000000c00 */
[----:B------:R4:W1:Y:S04]  /*6430*/  @P0 LDS.128 R44, [R5+0x10] ;  /* 0x00001000052c0984 */ /* 0x0008680000000c00 */
[----:B------:R4:W1:Y:S04]  /*6440*/  @P0 LDS.128 R48, [R4+0x20] ;  /* 0x0000200004300984 */ /* 0x0008680000000c00 */
[----:B------:R4:W1:Y:S02]  /*6450*/  @P0 LDS.128 R52, [R3+0x30] ;  /* 0x0000300003340984 */ /* 0x0008640000000c00 */
.L_x_102:
[----:B------:R-:W-:Y:S05]  /*6460*/  BSYNC B1 ;  /* 0x0000000000017941 */ /* 0x000fea0003800000 */
.L_x_101:
[----:B-12---:R-:W-:Y:S05]  /*6470*/  VIADD R0, R34, 0x10 ;  /* 0x0000001022007836 */ /* 0x006fea0000000000 */
[----:B------:R-:W-:Y:S04]  /*6480*/  SHF.R.U32.HI R0, RZ, 0x15, R0 ;  /* 0x00000015ff007819 */ /* 0x000fe80000011600 */
[----:B------:R-:W-:Y:S11]  /*6490*/  LOP3.LUT P0, RZ, R0, 0x3, R68, 0x48, !PT ;  /* 0x0000000300ff7812 */ /* 0x000ff60007804844 */
[----:B------:R-:W-:Y:S02]  /*64a0*/  @!UPT UIADD3 URZ, UPT, UPT, URZ, URZ, URZ ;  /* 0x000000fffffff290 */ /* 0x000fe4000fffe0ff */
[----:B------:R-:W-:Y:S05]  /*64b0*/  @!P0 BRA `(.L_x_106) ;  /* 0x0000000000408947 */ /* 0x000fea0003800000 */
[----:B------:R-:W1:Y:S01]  /*64c0*/  LDCU.64 UR8, c[0x4][0x70] ;  /* 0x01000e00ff0877ac */ /* 0x000e620008000a00 */
[----:B----4-:R-:W-:Y:S01]  /*64d0*/  MOV R3, 0x0 ;  /* 0x0000000000037802 */ /* 0x010fe20000000f00 */
[----:B------:R-:W-:Y:S02]  /*64e0*/  HFMA2 R12, -RZ, RZ, 0, 5.9604644775390625e-08 ;  /* 0x00000001ff0c7431 */ /* 0x000fe400000001ff */
[----:B------:R-:W-:Y:S02]  /*64f0*/  IMAD.MOV.U32 R8, RZ, RZ, 0x192 ;  /* 0x00000192ff087424 */ /* 0x000fe400078e00ff */
[----:B------:R-:W-:Y:S01]  /*6500*/  IMAD.MOV.U32 R13, RZ, RZ, RZ ;  /* 0x000000ffff0d7224 */ /* 0x000fe200078e00ff */
[----:B------:R-:W2:Y:S01]  /*6510*/  LDCU.64 UR6, c[0x4][0x78] ;  /* 0x01000f00ff0677ac */ /* 0x000ea20008000a00 */
[----:B------:R-:W4:Y:S01]  /*6520*/  LDC.64 R2, c[0x4][R3] ;  /* 0x0100000003027b82 */ /* 0x000f220000000a00 */
[----:B------:R-:W5:Y:S01]  /*6530*/  LDCU.64 UR4, c[0x4][0x10] ;  /* 0x01000200ff0477ac */ /* 0x000f620008000a00 */
[----:B-1----:R-:W-:Y:S01]  /*6540*/  MOV R5, UR9 ;  /* 0x0000000900057c02 */ /* 0x002fe20008000f00 */
[----:B------:R-:W-:Y:S01]  /*6550*/  IMAD.U32 R4, RZ, RZ, UR8 ;  /* 0x00000008ff047e24 */ /* 0x000fe2000f8e00ff */
[----:B--2---:R-:W-:Y:S01]  /*6560*/  MOV R7, UR7 ;  /* 0x0000000700077c02 */ /* 0x004fe20008000f00 */
[----:B------:R-:W-:Y:S01]  /*6570*/  IMAD.U32 R6, RZ, RZ, UR6 ;  /* 0x00000006ff067e24 */ /* 0x000fe2000f8e00ff */
[----:B-----5:R-:W-:Y:S01]  /*6580*/  MOV R11, UR5 ;  /* 0x00000005000b7c02 */ /* 0x020fe20008000f00 */
[----:B------:R-:W-:Y:S02]  /*6590*/  IMAD.U32 R10, RZ, RZ, UR4 ;  /* 0x00000004ff0a7e24 */ /* 0x000fe4000f8e00ff */
[----:B------:R-:W-:Y:S07]  /*65a0*/  LEPC R20, `(.L_x_106) ;  /* 0x000000001014794e */ /* 0x000fee0000000000 */
[----:B---34-:R-:W-:Y:S05]  /*65b0*/  CALL.ABS.NOINC R2 ;  /* 0x0000000002007343 */ /* 0x018fea0003c00000 */
.L_x_106:
[----:B------:R-:W-:Y:S05]  /*65c0*/  WARPSYNC.ALL ;  /* 0x0000000000007948 */ /* 0x000fea0003800000 */
[----:B------:R-:W-:Y:S01]  /*65d0*/  R2UR UR4, R34 ;  /* 0x00000000220472ca */ /* 0x000fe200000e0000 */
[----:B------:R-:W-:Y:S01]  /*65e0*/  BSSY.RECONVERGENT B0, `(.L_x_107) ;  /* 0x0000040000007945 */ /* 0x000fe20003800200 */
[----:B------:R-:W-:Y:S02]  /*65f0*/  ISETP.NE.AND P6, PT, R83, RZ, PT ;  /* 0x000000ff5300720c */ /* 0x000fe40003fc5270 */
[----:B------:R-:W-:Y:S02]  /*6600*/  ISETP.NE.AND P0, PT, R78, RZ, PT ;  /* 0x000000ff4e00720c */ /* 0x000fe40003f05270 */
[----:B------:R-:W-:Y:S07]  /*6610*/  MOV R20, UR51 ;  /* 0x0000003300147c02 */ /* 0x000fee0008000f00 */
[----:B----4-:R-:W1:Y:S02]  /*6620*/  LDTM.x16 R4, tmem[UR4+0x10] ;  /* 0x00001004000479ee */ /* 0x010e640008240000 */
[----:B------:R-:W-:Y:S01]  /*6630*/  @P6 LEA R20, R20, UR48, 0x3 ;  /* 0x0000003014146c11 */ /* 0x000fe2000f8e18ff */
[C---:B-1----:R-:W-:Y:S01]  /*6640*/  FMUL R0, R33.reuse, R4 ;  /* 0x0000000421007220 */ /* 0x042fe20000400000 */
        /* <DEDUP_REMOVED lines=33> */
[----:B------:R-:W-:Y:S01]  /*6860*/  FFMA R15, R35, R55, R19 ;  /* 0x00000037230f7223 */ /* 0x000fe20000000013 */
[----:B------:R-:W-:Y:S02]  /*6870*/  MOV R16, UR37 ;  /* 0x0000002500107c02 */ /* 0x000fe40008000f00 */
[----:B------:R-:W-:Y:S02]  /*6880*/  @P6 IADD3 R17, PT, PT, R20, 0x60, RZ ;  /* 0x0000006014116810 */ /* 0x000fe40007ffe0ff */
[----:B------:R1:W-:Y:S01]  /*6890*/  STS.128 [R82+0x2030], R12 ;  /* 0x0020300c52007388 */ /* 0x0003e20000000c00 */
[----:B------:R-:W-:Y:S02]  /*68a0*/  LEA R0, R85, UR48, 0x3 ;  /* 0x0000003055007c11 */ /* 0x000fe4000f8e18ff */
[----:B------:R-:W-:Y:S01]  /*68b0*/  @P6 PRMT R16, R16, 0x654, R17 ;  /* 0x0000065410106816 */ /* 0x000fe20000000011 */
[----:B------:R-:W-:Y:S01]  /*68c0*/  @!PT LDS RZ, [RZ] ;  /* 0x00000000fffff984 */ /* 0x000fe20000000800 */
[----:B------:R-:W-:Y:S01]  /*68d0*/  @!PT LDS RZ, [RZ] ;  /* 0x00000000fffff984 */ /* 0x000fe20000000800 */
[----:B------:R-:W-:Y:S01]  /*68e0*/  @!PT LDS RZ, [RZ] ;  /* 0x00000000fffff984 */ /* 0x000fe20000000800 */
[----:B------:R-:W-:Y:S01]  /*68f0*/  @!PT LDS RZ, [RZ] ;  /* 0x00000000fffff984 */ /* 0x000fe20000000800 */
[----:B------:R2:W-:Y:S06]  /*6900*/  MEMBAR.ALL.CTA ;  /* 0x0000000000007992 */ /* 0x0005ec0000008000 */
[----:B--2---:R-:W2:Y:S01]  /*6910*/  FENCE.VIEW.ASYNC.S ;  /* 0x00000000000073c6 */ /* 0x004ea20000000000 */
[----:B------:R-:W-:Y:S01]  /*6920*/  @P6 SHF.L.U32 R2, R73, 0x1f, RZ ;  /* 0x0000001f49026819 */ /* 0x000fe200000006ff */
[----:B--2---:R-:W-:Y:S06]  /*6930*/  BAR.SYNC.DEFER_BLOCKING 0x1, 0x80 ;  /* 0x0042000000007b1d */ /* 0x004fec0000010000 */
[----:B------:R-:W-:Y:S05]  /*6940*/  @P0 BRA `(.L_x_108) ;  /* 0x0000000000240947 */ /* 0x000fea0003800000 */
[----:B------:R-:W-:Y:S02]  /*6950*/  UIADD3 UR8, UP0, UPT, UR52, 0x680, URZ ;  /* 0x0000068034087890 */ /* 0x000fe4000ff1e0ff */
[----:B------:R-:W-:Y:S02]  /*6960*/  UIADD3 UR5, UPT, UPT, UR41, 0x10, URZ ;  /* 0x0000001029057890 */ /* 0x000fe4000fffe0ff */
[----:B------:R-:W-:Y:S02]  /*6970*/  UIADD3 UR4, UPT, UPT, UR48, 0x2200, URZ ;  /* 0x0000220030047890 */ /* 0x000fe4000fffe0ff */
[----:B------:R-:W-:Y:S01]  /*6980*/  UIADD3.X UR9, UPT, UPT, URZ, UR53, URZ, UP0, !UPT ;  /* 0x00000035ff097290 */ /* 0x000fe200087fe4ff */
[----:B------:R-:W-:Y:S01]  /*6990*/  UMOV UR6, UR42 ;  /* 0x0000002a00067c82 */ /* 0x000fe20008000000 */
[----:B------:R-:W-:Y:S07]  /*69a0*/  UMOV UR7, UR36 ;  /* 0x0000002400077c82 */ /* 0x000fee0008000000 */
[----:B------:R2:W-:Y:S01]  /*69b0*/  UTMASTG.3D [UR4], [UR8] ;  /* 0x00000004080073b5 */ /* 0x0005e20008010000 */
[----:B------:R0:W-:Y:S01]  /*69c0*/  UTMACMDFLUSH ;  /* 0x00000000000079b7 */ /* 0x0001e20000000000 */
[----:B--2---:R-:W-:Y:S04]  /*69d0*/  DEPBAR.LE SB0, 0x1 ;  /* 0x000080400000791a */ /* 0x004fe80000000000 */
.L_x_108:
[----:B------:R-:W-:Y:S05]  /*69e0*/  BSYNC.RECONVERGENT B0 ;  /* 0x0000000000007941 */ /* 0x000fea0003800200 */
.L_x_107:
[----:B------:R-:W-:Y:S01]  /*69f0*/  BAR.SYNC.DEFER_BLOCKING 0x1, 0x80 ;  /* 0x0042000000007b1d */ /* 0x000fe20000010000 */
[----:B------:R-:W-:Y:S04]  /*6a00*/  UIADD3 UR40, UPT, UPT, UR51, 0x1, URZ ;  /* 0x0000000133287890 */ /* 0x000fe8000fffe0ff */
[----:B------:R-:W-:Y:S04]  /*6a10*/  UISETP.NE.AND UP0, UPT, UR40, 0x4, UPT ;  /* 0x000000042800788c */ /* 0x000fe8000bf05270 */
[----:B------:R-:W-:Y:S01]  /*6a20*/  USEL UR40, UR40, URZ, UP0 ;  /* 0x000000ff28287287 */ /* 0x000fe20008000000 */
[----:B------:R2:W-:Y:S01]  /*6a30*/  @P6 SYNCS.ARRIVE.TRANS64.RED.A1T0 RZ, [R16+URZ], RZ ;  /* 0x000000ff10ff69a7 */ /* 0x0005e200081004ff */
[----:B------:R-:W-:Y:S01]  /*6a40*/  BSSY B1, `(.L_x_109) ;  /* 0x0000017000017945 */ /* 0x000fe20003800000 */
[----:B------:R-:W4:Y:S02]  /*6a50*/  @P6 SYNCS.PHASECHK.TRANS64.TRYWAIT P0, [R0+URZ+0x40], R2 ;  /* 0x00004002000065a7 */ /* 0x000f2400080011ff */
[----:B----4-:R-:W-:Y:S01]  /*6a60*/  @P6 SEL R86, RZ, 0x1, !P0 ;  /* 0x00000001ff566807 */ /* 0x010fe20004000000 */
[----:B--2---:R-:W-:Y:S06]  /*6a70*/  @!P6 BRA `(.L_x_110) ;  /* 0x00000000004ce947 */ /* 0x004fec0003800000 */
        /* <DEDUP_REMOVED lines=9> */
[----:B------:R-:W-:Y:S04]  /*6b10*/  SHF.L.U32 R6, R73, 0x1f, RZ ;  /* 0x0000001f49067819 */ /* 0x000fe800000006ff */
[----:B------:R-:W1:Y:S02]  /*6b20*/  SYNCS.PHASECHK.TRANS64.TRYWAIT P0, [R0+URZ+0x40], R6 ;  /* 0x00004006000075a7 */ /* 0x000e6400080011ff */
[----:B-1----:R-:W-:Y:S05]  /*6b30*/  @!P0 BRA `(.L_x_113) ;  /* 0x0000001800e48947 */ /* 0x002fea0003800000 */
.L_x_112:
[----:B------:R-:W-:Y:S05]  /*6b40*/  BSYNC B0 ;  /* 0x0000000000007941 */ /* 0x000fea0003800000 */
.L_x_111:
[----:B------:R-:W-:Y:S02]  /*6b50*/  ISETP.NE.AND P0, PT, R87, RZ, PT ;  /* 0x000000ff5700720c */ /* 0x000fe40003f05270 */
[----:B------:R-:W-:Y:S11]  /*6b60*/  IADD3 R85, PT, PT, R85, 0x1, RZ ;  /* 0x0000000155557810 */ /* 0x000ff60007ffe0ff */
[----:B------:R2:W4:Y:S04]  /*6b70*/  @P0 LDS.128 R40, [R5] ;  /* 0x0000000005280984 */ /* 0x0005280000000c00 */
[----:B------:R2:W1:Y:S04]  /*6b80*/  @P0 LDS.128 R44, [R4+0x10] ;  /* 0x00001000042c0984 */ /* 0x0004680000000c00 */
[----:B------:R2:W1:Y:S04]  /*6b90*/  @P0 LDS.128 R48, [R3+0x20] ;  /* 0x0000200003300984 */ /* 0x0004680000000c00 */
[----:B------:R2:W1:Y:S02]  /*6ba0*/  @P0 LDS.128 R52, [R2+0x30] ;  /* 0x0000300002340984 */ /* 0x0004640000000c00 */
.L_x_110:
[----:B------:R-:W-:Y:S05]  /*6bb0*/  BSYNC B1 ;  /* 0x0000000000017941 */ /* 0x000fea0003800000 */
.L_x_109:
[----:B-1----:R-:W-:Y:S05]  /*6bc0*/  VIADD R0, R34, 0x20 ;  /* 0x0000002022007836 */ /* 0x002fea0000000000 */
[----:B------:R-:W-:Y:S04]  /*6bd0*/  SHF.R.U32.HI R0, RZ, 0x15, R0 ;  /* 0x00000015ff007819 */ /* 0x000fe80000011600 */
[----:B------:R-:W-:Y:S11]  /*6be0*/  LOP3.LUT P0, RZ, R0, 0x3, R68, 0x48, !PT ;  /* 0x0000000300ff7812 */ /* 0x000ff60007804844 */
[----:B------:R-:W-:Y:S02]  /*6bf0*/  @!UPT UIADD3 URZ, UPT, UPT, URZ, URZ, URZ ;  /* 0x000000fffffff290 */ /* 0x000fe4000fffe0ff */
[----:B------:R-:W-:Y:S05]  /*6c00*/  @!P0 BRA `(.L_x_114) ;  /* 0x0000000000408947 */ /* 0x000fea0003800000 */
[----:B------:R-:W1:Y:S01]  /*6c10*/  LDCU.64 UR8, c[0x4][0x70] ;  /* 0x01000e00ff0877ac */ /* 0x000e620008000a00 */
[----:B--2---:R-:W-:Y:S01]  /*6c20*/  MOV R3, 0x0 ;  /* 0x0000000000037802 */ /* 0x004fe20000000f00 */
[----:B------:R-:W-:Y:S02]  /*6c30*/  HFMA2 R12, -RZ, RZ, 0, 5.9604644775390625e-08 ;  /* 0x00000001ff0c7431 */ /* 0x000fe400000001ff */
[----:B------:R-:W-:Y:S02]  /*6c40*/  IMAD.MOV.U32 R8, RZ, RZ, 0x192 ;  /* 0x00000192ff087424 */ /* 0x000fe400078e00ff */
[----:B------:R-:W-:Y:S01]  /*6c50*/  IMAD.MOV.U32 R13, RZ, RZ, RZ ;  /* 0x000000ffff0d7224 */ /* 0x000fe200078e00ff */
[----:B------:R-:W2:Y:S01]  /*6c60*/  LDCU.64 UR6, c[0x4][0x78] ;  /* 0x01000f00ff0677ac */ /* 0x000ea20008000a00 */
[----:B------:R-:W3:Y:S01]  /*6c70*/  LDC.64 R2, c[0x4][R3] ;  /* 0x0100000003027b82 */ /* 0x000ee20000000a00 */
        /* <DEDUP_REMOVED lines=9> */
.L_x_114:
[----:B------:R-:W-:Y:S05]  /*6d10*/  WARPSYNC.ALL ;  /* 0x0000000000007948 */ /* 0x000fea0003800000 */
[----:B------:R-:W-:Y:S01]  /*6d20*/  R2UR UR4, R34 ;  /* 0x00000000220472ca */ /* 0x000fe200000e0000 */
[----:B------:R-:W-:Y:S01]  /*6d30*/  BSSY.RECONVERGENT B0, `(.L_x_115) ;  /* 0x0000040000007945 */ /* 0x000fe20003800200 */
[----:B------:R-:W-:Y:S02]  /*6d40*/  ISETP.NE.AND P6, PT, R83, RZ, PT ;  /* 0x000000ff5300720c */ /* 0x000fe40003fc5270 */
[----:B------:R-:W-:Y:S02]  /*6d50*/  ISETP.NE.AND P0, PT, R78, RZ, PT ;  /* 0x000000ff4e00720c */ /* 0x000fe40003f05270 */
[----:B------:R-:W-:Y:S07]  /*6d60*/  MOV R20, UR40 ;  /* 0x0000002800147c02 */ /* 0x000fee0008000f00 */
[----:B--2---:R-:W1:Y:S02]  /*6d70*/  LDTM.x16 R4, tmem[UR4+0x20] ;  /* 0x00002004000479ee */ /* 0x004e640008240000 */
[----:B------:R-:W-:Y:S01]  /*6d80*/  @P6 LEA R20, R20, UR48, 0x3 ;  /* 0x0000003014146c11 */ /* 0x000fe2000f8e18ff */
[C---:B-1----:R-:W-:Y:S01]  /*6d90*/  FMUL R0, R33.reuse, R4 ;  /* 0x0000000421007220 */ /* 0x042fe20000400000 */
[C---:B------:R-:W-:Y:S01]  /*6da0*/  FMUL R2, R33.reuse, R5 ;  /* 0x0000000521027220 */ /* 0x040fe20000400000 */
[C---:B------:R-:W-:Y:S01]  /*6db0*/  FMUL R3, R33.reuse, R6 ;  /* 0x0000000621037220 */ /* 0x040fe20000400000 */
[----:B------:R-:W-:Y:S01]  /*6dc0*/  FMUL R7, R33, R7 ;  /* 0x0000000721077220 */ /* 0x000fe20000400000 */
[----:B----4-:R-:W-:Y:S01]  /*6dd0*/  FFMA R36, R35, R40, R0 ;  /* 0x0000002823247223 */ /* 0x010fe20000000000 */
        /* <DEDUP_REMOVED lines=53> */
.L_x_116:
[----:B------:R-:W-:Y:S05]  /*7130*/  BSYNC.RECONVERGENT B0 ;  /* 0x0000000000007941 */ /* 0x000fea0003800200 */
.L_x_115:
        /* <DEDUP_REMOVED lines=21> */
.L_x_120:
[----:B------:R-:W-:Y:S05]  /*7290*/  BSYNC B0 ;  /* 0x0000000000007941 */ /* 0x000fea0003800000 */
.L_x_119:
[----:B------:R-:W-:Y:S11]  /*72a0*/  ISETP.NE.AND P0, PT, R87, RZ, PT ;  /* 0x000000ff5700720c */ /* 0x000ff60003f05270 */
[----:B------:R-:W-:Y:S02]  /*72b0*/  @!UPT UIADD3 URZ, UPT, UPT, URZ, URZ, URZ ;  /* 0x000000fffffff290 */ /* 0x000fe4000fffe0ff */
[----:B------:R2:W4:Y:S04]  /*72c0*/  @P0 LDS.128 R40, [R4] ;  /* 0x0000000004280984 */ /* 0x0005280000000c00 */
[----:B------:R2:W1:Y:S04]  /*72d0*/  @P0 LDS.128 R44, [R3+0x10] ;  /* 0x00001000032c0984 */ /* 0x0004680000000c00 */
[----:B------:R2:W1:Y:S04]  /*72e0*/  @P0 LDS.128 R48, [R2+0x20] ;  /* 0x0000200002300984 */ /* 0x0004680000000c00 */
[----:B------:R2:W1:Y:S02]  /*72f0*/  @P0 LDS.128 R52, [R85+0x30] ;  /* 0x0000300055340984 */ /* 0x0004640000000c00 */
.L_x_118:
[----:B------:R-:W-:Y:S05]  /*7300*/  BSYNC B1 ;  /* 0x0000000000017941 */ /* 0x000fea0003800000 */
.L_x_117:
        /* <DEDUP_REMOVED lines=21> */
.L_x_122:
[----:B------:R-:W-:Y:S01]  /*7460*/  ISETP.NE.AND P0, PT, R78, RZ, PT ;  /* 0x000000ff4e00720c */ /* 0x000fe20003f05270 */
[----:B------:R-:W-:Y:S05]  /*7470*/  WARPSYNC.ALL ;  /* 0x0000000000007948 */ /* 0x000fea0003800000 */
[----:B------:R-:W-:Y:S01]  /*7480*/  R2UR UR4, R34 ;  /* 0x00000000220472ca */ /* 0x000fe200000e0000 */
[----:B------:R-:W-:Y:S01]  /*7490*/  BSSY.RECONVERGENT B0, `(.L_x_123) ;  /* 0x000003c000007945 */ /* 0x000fe20003800200 */
[----:B------:R-:W-:Y:S11]  /*74a0*/  R2UR UR5, R84 ;  /* 0x00000000540572ca */ /* 0x000ff600000e0000 */
[----:B--2---:R-:W1:Y:S01]  /*74b0*/  LDTM.x16 R4, tmem[UR4+0x30] ;  /* 0x00003004000479ee */ /* 0x004e620008240000 */
[----:B------:R-:W-:Y:S01]  /*74c0*/  NOP ;  /* 0x0000000000007918 */ /* 0x000fe20000000000 */
[----:B------:R-:W-:Y:S04]  /*74d0*/  UIADD3 UR5, UPT, UPT, UR5, 0xd0, URZ ;  /* 0x000000d005057890 */ /* 0x000fe8000fffe0ff */
[----:B------:R-:W-:Y:S09]  /*74e0*/  UPRMT UR5, UR37, 0x654, UR5 ;  /* 0x0000065425057896 */ /* 0x000ff20008000005 */
[----:B-1----:R-:W-:Y:S01]  /*74f0*/  SYNCS.ARRIVE.TRANS64.RED.A1T0 RZ, [UR5], RZ ;  /* 0x000000ffffff79a7 */ /* 0x002fe20008100405 */
[C---:B------:R-:W-:Y:S01]  /*7500*/  FMUL R0, R33.reuse, R4 ;  /* 0x0000000421007220 */ /* 0x040fe20000400000 */
        /* <DEDUP_REMOVED lines=52> */
.L_x_124:
[----:B------:R-:W-:Y:S05]  /*7850*/  BSYNC.RECONVERGENT B0 ;  /* 0x0000000000007941 */ /* 0x000fea0003800200 */
.L_x_123:
[----:B------:R-:W-:Y:S01]  /*7860*/  BAR.SYNC.DEFER_BLOCKING 0x1, 0x80 ;  /* 0x0042000000007b1d */ /* 0x000fe20000010000 */
[----:B------:R-:W-:Y:S01]  /*7870*/  UISETP.NE.AND UP0, UPT, UR49, -0x4, UPT ;  /* 0xfffffffc3100788c */ /* 0x000fe2000bf05270 */
[----:B------:R-:W-:Y:S08]  /*7880*/  IADD3 R31, PT, PT, R31, 0x1, RZ ;  /* 0x000000011f1f7810 */ /* 0x000ff00007ffe0ff */
[----:B------:R-:W-:Y:S05]  /*7890*/  BRA.U !UP0, `(.L_x_125) ;  /* 0x0000000108287547 */ /* 0x000fea000b800000 */
[----:B------:R-:W-:Y:S01]  /*78a0*/  ISETP.NE.AND P0, PT, R83, RZ, PT ;  /* 0x000000ff5300720c */ /* 0x000fe20003f05270 */
[----:B------:R-:W-:Y:S01]  /*78b0*/  IMAD.U32 R2, RZ, RZ, UR51 ;  /* 0x00000033ff027e24 */ /* 0x000fe2000f8e00ff */
[----:B------:R-:W-:Y:S01]  /*78c0*/  UIADD3 UR51, UPT, UPT, UR51, 0x1, URZ ;  /* 0x0000000133337890 */ /* 0x000fe2000fffe0ff */
[----:B------:R-:W-:Y:S03]  /*78d0*/  IMAD.U32 R0, RZ, RZ, UR37 ;  /* 0x00000025ff007e24 */ /* 0x000fe6000f8e00ff */
[----:B------:R-:W-:Y:S04]  /*78e0*/  UISETP.NE.AND UP0, UPT, UR51, 0x4, UPT ;  /* 0x000000043300788c */ /* 0x000fe8000bf05270 */
[----:B------:R-:W-:Y:S03]  /*78f0*/  USEL UR51, UR51, URZ, UP0 ;  /* 0x000000ff33337287 */ /* 0x000fe60008000000 */
[----:B------:R-:W-:Y:S05]  /*7900*/  @P0 LEA R2, R2, UR48, 0x3 ;  /* 0x0000003002020c11 */ /* 0x000fea000f8e18ff */
[----:B------:R-:W-:Y:S05]  /*7910*/  @P0 VIADD R2, R2, 0x60 ;  /* 0x0000006002020836 */ /* 0x000fea0000000000 */
[----:B------:R-:W-:Y:S04]  /*7920*/  @P0 PRMT R0, R0, 0x654, R2 ;  /* 0x0000065400000816 */ /* 0x000fe80000000002 */
[----:B------:R2:W-:Y:S03]  /*7930*/  @P0 SYNCS.ARRIVE.TRANS64.RED.A1T0 RZ, [R0+URZ], RZ ;  /* 0x000000ff00ff09a7 */ /* 0x0005e600081004ff */
.L_x_125:
[----:B------:R-:W-:Y:S01]  /*7940*/  ISETP.NE.AND P2, PT, R79, RZ, PT ;  /* 0x000000ff4f00720c */ /* 0x000fe20003f45270 */
[----:B------:R-:W-:Y:S01]  /*7950*/  UIADD3 UR49, UPT, UPT, UR49, 0x4, URZ ;  /* 0x0000000431317890 */ /* 0x000fe2000fffe0ff */
[----:B------:R-:W-:Y:S01]  /*7960*/  ISETP.NE.AND P0, PT, R81, 0x2, PT ;  /* 0x000000025100780c */ /* 0x000fe20003f05270 */
[----:B-1----:R-:W-:Y:S01]  /*7970*/  IMAD.IADD R14, R29, 0x1, R62 ;  /* 0x000000011d0e7824 */ /* 0x002fe200078e023e */
[----:B------:R-:W-:Y:S01]  /*7980*/  ISETP.NE.AND P1, PT, R31, 0x4, PT ;  /* 0x000000041f00780c */ /* 0x000fe20003f25270 */
[----:B------:R-:W-:Y:S01]  /*7990*/  IMAD.IADD R15, R30, 0x1, R63 ;  /* 0x000000011e0f7824 */ /* 0x000fe200078e023f */
[----:B------:R-:W-:Y:S02]  /*79a0*/  SEL R2, RZ, 0x1, P0 ;  /* 0x00000001ff027807 */ /* 0x000fe40000000000 */
[----:B--2---:R-:W-:Y:S02]  /*79b0*/  SEL R0, RZ, 0x1, P1 ;  /* 0x00000001ff007807 */ /* 0x004fe40000800000 */
[----:B------:R-:W-:Y:S02]  /*79c0*/  LOP3.LUT R71, R71, R2, RZ, 0x3c, !PT ;  /* 0x0000000247477212 */ /* 0x000fe400078e3cff */
[----:B------:R-:W-:Y:S02]  /*79d0*/  LOP3.LUT R72, R72, R0, RZ, 0x3c, !PT ;  /* 0x0000000048487212 */ /* 0x000fe400078e3cff */
[----:B------:R-:W-:Y:S02]  /*79e0*/  @P2 R2UR UR36, R70 ;  /* 0x00000000462422ca */ /* 0x000fe400000e0000 */
[----:B------:R-:W-:Y:S02]  /*79f0*/  SEL R81, R81, RZ, P0 ;  /* 0x000000ff51517207 */ /* 0x000fe40000000000 */
[----:B------:R-:W-:Y:S01]  /*7a00*/  SEL R31, R31, RZ, P1 ;  /* 0x000000ff1f1f7207 */ /* 0x000fe20000800000 */
[----:B------:R-:W-:Y:S10]  /*7a10*/  @P2 BRA `(.L_x_126) ;  /* 0xffffffd400502947 */ /* 0x000ff4000383ffff */
[----:B------:R-:W-:-:S09]  /*7a20*/  UISETP.NE.AND UP0, UPT, UR50, URZ, UPT ;  /* 0x000000ff3200728c */ /* 0x000fd2000bf05270 */
[----:B------:R-:W-:Y:S05]  /*7a30*/  BRA.U !UP0, `(.L_x_127) ;  /* 0x0000000108487547 */ /* 0x000fea000b800000 */
[----:B------:R-:W1:Y:S02]  /*7a40*/  LDCU.64 UR4, c[0x0][0x890] ;  /* 0x00011200ff0477ac */ /* 0x000e640008000a00 */
[----:B-1----:R-:W-:-:S04]  /*7a50*/  UISETP.NE.U32.AND UP0, UPT, UR4, URZ, UPT ;  /* 0x000000ff0400728c */ /* 0x002fc8000bf05070 */
[----:B------:R-:W-:-:S09]  /*7a60*/  UISETP.NE.AND.EX UP0, UPT, UR5, URZ, UPT, UP0 ;  /* 0x000000ff0500728c */ /* 0x000fd2000bf05300 */
[----:B------:R-:W-:Y:S05]  /*7a70*/  BRA.U UP0, `(.L_x_128) ;  /* 0x00000001000c7547 */ /* 0x000fea000b800000 */
[----:B------:R-:W-:-:S13]  /*7a80*/  FSETP.NEU.AND P0, PT, R35, RZ, PT ;  /* 0x000000ff2300720b */ /* 0x000fda0003f0d000 */
[----:B------:R-:W-:Y:S05]  /*7a90*/  @!P0 EXIT ;  /* 0x000000000000894d */ /* 0x000fea0003800000 */
[----:B------:R-:W-:Y:S05]  /*7aa0*/  BRA `(.L_x_127) ;  /* 0x00000000002c7947 */ /* 0x000fea0003800000 */
.L_x_128:
[----:B------:R-:W-:Y:S01]  /*7ab0*/  ISETP.NE.AND P0, PT, R80, RZ, PT ;  /* 0x000000ff5000720c */ /* 0x000fe20003f05270 */
[----:B------:R-:W-:-:S12]  /*7ac0*/  BSSY.RECONVERGENT B0, `(.L_x_127) ;  /* 0x0000009000007945 */ /* 0x000fd80003800200 */
[----:B------:R-:W-:Y:S05]  /*7ad0*/  @P0 BRA `(.L_x_129) ;  /* 0x0000000000140947 */ /* 0x000fea0003800000 */
[----:B------:R-:W1:Y:S02]  /*7ae0*/  LDCU.64 UR4, c[0x0][0x888] ;  /* 0x00011100ff0477ac */ /* 0x000e640008000a00 */
[----:B-1----:R-:W-:-:S04]  /*7af0*/  ISETP.NE.U32.AND P0, PT, RZ, UR4, PT ;  /* 0x00000004ff007c0c */ /* 0x002fc8000bf05070 */
[----:B------:R-:W-:-:S13]  /*7b00*/  ISETP.NE.AND.EX P0, PT, RZ, UR5, PT, P0 ;  /* 0x00000005ff007c0c */ /* 0x000fda000bf05300 */
[----:B------:R-:W-:Y:S05]  /*7b10*/  @!P0 EXIT ;  /* 0x000000000000894d */ /* 0x000fea0003800000 */
[----:B------:R-:W-:Y:S05]  /*7b20*/  BRA `(.L_x_130) ;  /* 0x0000000000087947 */ /* 0x000fea0003800000 */
.L_x_129:
[----:B------:R-:W-:-:S13]  /*7b30*/  FSETP.NEU.AND P0, PT, R35, RZ, PT ;  /* 0x000000ff2300720b */ /* 0x000fda0003f0d000 */
[----:B------:R-:W-:Y:S05]  /*7b40*/  @!P0 EXIT ;  /* 0x000000000000894d */ /* 0x000fea0003800000 */
.L_x_130:
[----:B------:R-:W-:Y:S05]  /*7b50*/  BSYNC.RECONVERGENT B0 ;  /* 0x0000000000007941 */ /* 0x000fea0003800200 */
.L_x_127:
[----:B------:R-:W-:Y:S01]  /*7b60*/  ULEA UR4, UR51, UR48, 0x3 ;  /* 0x0000003033047291 */ /* 0x000fe2000f8e18ff */
[----:B------:R-:W-:-:S04]  /*7b70*/  DEPBAR.LE SB0, 0x0 ;  /* 0x000080000000791a */ /* 0x000fc80000000000 */
[----:B------:R-:W-:-:S04]  /*7b80*/  UIADD3 UR4, UPT, UPT, UR4, 0x60, URZ ;  /* 0x0000006004047890 */ /* 0x000fc8000fffe0ff */
[----:B------:R-:W-:-:S09]  /*7b90*/  UPRMT UR4, UR37, 0x654, UR4 ;  /* 0x0000065425047896 */ /* 0x000fd20008000004 */
[----:B------:R-:W-:Y:S01]  /*7ba0*/  SYNCS.ARRIVE.TRANS64.RED.A1T0 RZ, [UR4], RZ ;  /* 0x000000ffffff79a7 */ /* 0x000fe20008100404 */
[----:B------:R-:W-:Y:S05]  /*7bb0*/  EXIT ;  /* 0x000000000000794d */ /* 0x000fea0003800000 */
.L_x_19:
[----:B--2---:R2:W1:Y:S02]  /*7bc0*/  SYNCS.PHASECHK.TRANS64.TRYWAIT P0, [R2+URZ+0x100], R3 ;  /* 0x00010003020075a7 */ /* 0x00446400080011ff */
[----:B-1----:R-:W-:Y:S05]  /*7bd0*/  @!P0 NANOSLEEP.SYNCS 0x989680 ;  /* 0x009896800000895d */ /* 0x002fea0003900000 */
[----:B------:R-:W1:Y:S02]  /*7be0*/  @!P0 SYNCS.PHASECHK.TRANS64 P0, [R2+URZ+0x100], R3 ;  /* 0x00010003020085a7 */ /* 0x000e6400080010ff */
[----:B-1----:R-:W-:Y:S05]  /*7bf0*/  @!P0 BRA `(.L_x_19) ;  /* 0xfffffffc00f08947 */ /* 0x002fea000383ffff */
[----:B------:R-:W-:Y:S05]  /*7c00*/  BRA `(.L_x_131) ;  /* 0xffffff9800747947 */ /* 0x000fea000383ffff */
.L_x_22:
[----:B-1----:R-:W-:-:S07]  /*7c10*/  MOV R2, UR33 ;  /* 0x0000002100027c02 */ /* 0x002fce0008000f00 */
.L_x_132:
[----:B-1----:R1:W2:Y:S02]  /*7c20*/  SYNCS.PHASECHK.TRANS64.TRYWAIT P0, [R2+URZ+0x20], R4 ;  /* 0x00002004020075a7 */ /* 0x0022a400080011ff */
[----:B--2---:R-:W-:Y:S05]  /*7c30*/  @!P0 NANOSLEEP.SYNCS 0x989680 ;  /* 0x009896800000895d */ /* 0x004fea0003900000 */
[----:B------:R-:W2:Y:S02]  /*7c40*/  @!P0 SYNCS.PHASECHK.TRANS64 P0, [R2+URZ+0x20], R4 ;  /* 0x00002004020085a7 */ /* 0x000ea400080010ff */
[----:B--2---:R-:W-:Y:S05]  /*7c50*/  @!P0 BRA `(.L_x_132) ;  /* 0xfffffffc00f08947 */ /* 0x004fea000383ffff */
[----:B------:R-:W-:Y:S05]  /*7c60*/  BRA `(.L_x_21) ;  /* 0xffffff9800c47947 */ /* 0x000fea000383ffff */
.L_x_28:
[----:B-1----:R-:W-:-:S07]  /*7c70*/  MOV R2, UR33 ;  /* 0x0000002100027c02 */ /* 0x002fce0008000f00 */
.L_x_133:
[----:B-1----:R1:W2:Y:S02]  /*7c80*/  SYNCS.PHASECHK.TRANS64.TRYWAIT P0, [R2+URZ+0x20], R4 ;  /* 0x00002004020075a7 */ /* 0x0022a400080011ff */
[----:B--2---:R-:W-:Y:S05]  /*7c90*/  @!P0 NANOSLEEP.SYNCS 0x989680 ;  /* 0x009896800000895d */ /* 0x004fea0003900000 */
[----:B------:R-:W2:Y:S02]  /*7ca0*/  @!P0 SYNCS.PHASECHK.TRANS64 P0, [R2+URZ+0x20], R4 ;  /* 0x00002004020085a7 */ /* 0x000ea400080010ff */
[----:B--2---:R-:W-:Y:S05]  /*7cb0*/  @!P0 BRA `(.L_x_133) ;  /* 0xfffffffc00f08947 */ /* 0x004fea000383ffff */
[----:B------:R-:W-:Y:S05]  /*7cc0*/  BRA `(.L_x_27) ;  /* 0xffffff9c009c7947 */ /* 0x000fea000383ffff */
.L_x_32:
[----:B-1----:R1:W2:Y:S02]  /*7cd0*/  SYNCS.PHASECHK.TRANS64.TRYWAIT P0, [R2+URZ+0x90], R3 ;  /* 0x00009003020075a7 */ /* 0x0022a400080011ff */
[----:B--2---:R-:W-:Y:S05]  /*7ce0*/  @!P0 NANOSLEEP.SYNCS 0x989680 ;  /* 0x009896800000895d */ /* 0x004fea0003900000 */
[----:B------:R-:W2:Y:S02]  /*7cf0*/  @!P0 SYNCS.PHASECHK.TRANS64 P0, [R2+URZ+0x90], R3 ;  /* 0x00009003020085a7 */ /* 0x000ea400080010ff */
[----:B--2---:R-:W-:Y:S05]  /*7d00*/  @!P0 BRA `(.L_x_32) ;  /* 0xfffffffc00f08947 */ /* 0x004fea000383ffff */
[----:B------:R-:W-:Y:S05]  /*7d10*/  BRA `(.L_x_134) ;  /* 0xffffffa000547947 */ /* 0x000fea000383ffff */
.L_x_36:
[----:B----4-:R-:W-:-:S07]  /*7d20*/  MOV R0, UR5 ;  /* 0x0000000500007c02 */ /* 0x010fce0008000f00 */
.L_x_135:
[----:B-1----:R1:W2:Y:S02]  /*7d30*/  SYNCS.PHASECHK.TRANS64.TRYWAIT P0, [R0+URZ], R2 ;  /* 0x00000002000075a7 */ /* 0x0022a400080011ff */
[----:B--2---:R-:W-:Y:S05]  /*7d40*/  @!P0 NANOSLEEP.SYNCS 0x989680 ;  /* 0x009896800000895d */ /* 0x004fea0003900000 */
[----:B------:R-:W2:Y:S02]  /*7d50*/  @!P0 SYNCS.PHASECHK.TRANS64 P0, [R0+URZ], R2 ;  /* 0x00000002000085a7 */ /* 0x000ea400080010ff */
[----:B--2---:R-:W-:Y:S05]  /*7d60*/  @!P0 BRA `(.L_x_135) ;  /* 0xfffffffc00f08947 */ /* 0x004fea000383ffff */
[----:B------:R-:W-:Y:S05]  /*7d70*/  BRA `(.L_x_136) ;  /* 0xffffffa400c47947 */ /* 0x000fea000383ffff */
.L_x_37:
[----:B----4-:R-:W-:-:S07]  /*7d80*/  MOV R0, UR5 ;  /* 0x0000000500007c02 */ /* 0x010fce0008000f00 */
.L_x_137:
[----:B-1----:R1:W2:Y:S02]  /*7d90*/  SYNCS.PHASECHK.TRANS64.TRYWAIT P0, [R0+URZ], R3 ;  /* 0x00000003000075a7 */ /* 0x0022a400080011ff */
[----:B--2---:R-:W-:Y:S05]  /*7da0*/  @!P0 NANOSLEEP.SYNCS 0x989680 ;  /* 0x009896800000895d */ /* 0x004fea0003900000 */
[----:B------:R-:W2:Y:S02]  /*7db0*/  @!P0 SYNCS.PHASECHK.TRANS64 P0, [R0+URZ], R3 ;  /* 0x00000003000085a7 */ /* 0x000ea400080010ff */
[----:B--2---:R-:W-:Y:S05]  /*7dc0*/  @!P0 BRA `(.L_x_137) ;  /* 0xfffffffc00f08947 */ /* 0x004fea000383ffff */
[----:B------:R-:W-:Y:S05]  /*7dd0*/  BRA `(.L_x_138) ;  /* 0xffffffa400d07947 */ /* 0x000fea000383ffff */
.L_x_38:
[----:B----4-:R-:W-:-:S07]  /*7de0*/  MOV R0, UR5 ;  /* 0x0000000500007c02 */ /* 0x010fce0008000f00 */
.L_x_139:
[----:B-1----:R1:W2:Y:S02]  /*7df0*/  SYNCS.PHASECHK.TRANS64.TRYWAIT P0, [R0+URZ], R3 ;  /* 0x00000003000075a7 */ /* 0x0022a400080011ff */
[----:B--2---:R-:W-:Y:S05]  /*7e00*/  @!P0 NANOSLEEP.SYNCS 0x989680 ;  /* 0x009896800000895d */ /* 0x004fea0003900000 */
[----:B------:R-:W2:Y:S02]  /*7e10*/  @!P0 SYNCS.PHASECHK.TRANS64 P0, [R0+URZ], R3 ;  /* 0x00000003000085a7 */ /* 0x000ea400080010ff */
[----:B--2---:R-:W-:Y:S05]  /*7e20*/  @!P0 BRA `(.L_x_139) ;  /* 0xfffffffc00f08947 */ /* 0x004fea000383ffff */
[----:B------:R-:W-:Y:S05]  /*7e30*/  BRA `(.L_x_140) ;  /* 0xffffffa400dc7947 */ /* 0x000fea000383ffff */
.L_x_41:
[----:B-1----:R1:W2:Y:S02]  /*7e40*/  SYNCS.PHASECHK.TRANS64.TRYWAIT P0, [R0+URZ+0xf0], R4 ;  /* 0x0000f004000075a7 */ /* 0x0022a400080011ff */
[----:B--2---:R-:W-:Y:S05]  /*7e50*/  @!P0 NANOSLEEP.SYNCS 0x989680 ;  /* 0x009896800000895d */ /* 0x004fea0003900000 */
[----:B------:R-:W2:Y:S02]  /*7e60*/  @!P0 SYNCS.PHASECHK.TRANS64 P0, [R0+URZ+0xf0], R4 ;  /* 0x0000f004000085a7 */ /* 0x000ea400080010ff */
[----:B--2---:R-:W-:Y:S05]  /*7e70*/  @!P0 BRA `(.L_x_41) ;  /* 0xfffffffc00f08947 */ /* 0x004fea000383ffff */
[----:B------:R-:W-:Y:S05]  /*7e80*/  BRA `(.L_x_141) ;  /* 0xffffffa800387947 */ /* 0x000fea000383ffff */
.L_x_42:
[----:B------:R-:W-:-:S07]  /*7e90*/  MOV R0, UR5 ;  /* 0x0000000500007c02 */ /* 0x000fce0008000f00 */
.L_x_142:
[----:B-1----:R1:W2:Y:S02]  /*7ea0*/  SYNCS.PHASECHK.TRANS64.TRYWAIT P0, [R0+URZ+0xa0], R5 ;  /* 0x0000a005000075a7 */ /* 0x0022a400080011ff */
[----:B--2---:R-:W-:Y:S05]  /*7eb0*/  @!P0 NANOSLEEP.SYNCS 0x989680 ;  /* 0x009896800000895d */ /* 0x004fea0003900000 */
[----:B------:R-:W2:Y:S02]  /*7ec0*/  @!P0 SYNCS.PHASECHK.TRANS64 P0, [R0+URZ+0xa0], R5 ;  /* 0x0000a005000085a7 */ /* 0x000ea400080010ff */
[----:B--2---:R-:W-:Y:S05]  /*7ed0*/  @!P0 BRA `(.L_x_142) ;  /* 0xfffffffc00f08947 */ /* 0x004fea000383ffff */
[----:B------:R-:W-:Y:S05]  /*7ee0*/  BRA `(.L_x_143) ;  /* 0xffffffa800487947 */ /* 0x000fea000383ffff */
.L_x_43:
[----:B-1----:R1:W2:Y:S02]  /*7ef0*/  SYNCS.PHASECHK.TRANS64.TRYWAIT P1, [R0+URZ+0x90], R4 ;  /* 0x00009004000075a7 */ /* 0x0022a400080211ff */
[----:B--2---:R-:W-:Y:S05]  /*7f00*/  @!P1 NANOSLEEP.SYNCS 0x989680 ;  /* 0x009896800000995d */ /* 0x004fea0003900000 */
[----:B------:R-:W2:Y:S02]  /*7f10*/  @!P1 SYNCS.PHASECHK.TRANS64 P1, [R0+URZ+0x90], R4 ;  /* 0x00009004000095a7 */ /* 0x000ea400080210ff */
[----:B--2---:R-:W-:Y:S05]  /*7f20*/  @!P1 BRA `(.L_x_43) ;  /* 0xfffffffc00f09947 */ /* 0x004fea000383ffff */
[----:B------:R-:W-:Y:S05]  /*7f30*/  BRA `(.L_x_144) ;  /* 0xffffffa800787947 */ /* 0x000fea000383ffff */
.L_x_46:
[----:B------:R-:W-:-:S07]  /*7f40*/  MOV R0, UR5 ;  /* 0x0000000500007c02 */ /* 0x000fce0008000f00 */
.L_x_145:
[----:B-1----:R1:W2:Y:S02]  /*7f50*/  SYNCS.PHASECHK.TRANS64.TRYWAIT P0, [R0+URZ+0xa0], R2 ;  /* 0x0000a002000075a7 */ /* 0x0022a400080011ff */
[----:B--2---:R-:W-:Y:S05]  /*7f60*/  @!P0 NANOSLEEP.SYNCS 0x989680 ;  /* 0x009896800000895d */ /* 0x004fea0003900000 */
[----:B------:R-:W2:Y:S02]  /*7f70*/  @!P0 SYNCS.PHASECHK.TRANS64 P0, [R0+URZ+0xa0], R2 ;  /* 0x0000a002000085a7 */ /* 0x000ea400080010ff */
[----:B--2---:R-:W-:Y:S05]  /*7f80*/  @!P0 BRA `(.L_x_145) ;  /* 0xfffffffc00f08947 */ /* 0x004fea000383ffff */
[----:B------:R-:W-:Y:S05]  /*7f90*/  BRA `(.L_x_45) ;  /* 0xffffffa800cc7947 */ /* 0x000fea000383ffff */
.L_x_53:
[----:B-1----:R1:W2:Y:S02]  /*7fa0*/  SYNCS.PHASECHK.TRANS64.TRYWAIT P1, [R0+URZ+0x90], R2 ;  /* 0x00009002000075a7 */ /* 0x0022a400080211ff */
[----:B--2---:R-:W-:Y:S05]  /*7fb0*/  @!P1 NANOSLEEP.SYNCS 0x989680 ;  /* 0x009896800000995d */ /* 0x004fea0003900000 */
[----:B------:R-:W2:Y:S02]  /*7fc0*/  @!P1 SYNCS.PHASECHK.TRANS64 P1, [R0+URZ+0x90], R2 ;  /* 0x00009002000095a7 */ /* 0x000ea400080210ff */
[----:B--2---:R-:W-:Y:S05]  /*7fd0*/  @!P1 BRA `(.L_x_53) ;  /* 0xfffffffc00f09947 */ /* 0x004fea000383ffff */
[----:B------:R-:W-:Y:S05]  /*7fe0*/  BRA `(.L_x_146) ;  /* 0xffffffb0005c7947 */ /* 0x000fea000383ffff */
.L_x_54:
[----:B------:R-:W-:-:S07]  /*7ff0*/  MOV R2, UR6 ;  /* 0x0000000600027c02 */ /* 0x000fce0008000f00 */
.L_x_147:
[----:B-1----:R1:W2:Y:S02]  /*8000*/  SYNCS.PHASECHK.TRANS64.TRYWAIT P0, [R2+URZ+0xd0], R0 ;  /* 0x0000d000020075a7 */ /* 0x0022a400080011ff */
[----:B--2---:R-:W-:Y:S05]  /*8010*/  @!P0 NANOSLEEP.SYNCS 0x989680 ;  /* 0x009896800000895d */ /* 0x004fea0003900000 */
[----:B------:R-:W2:Y:S02]  /*8020*/  @!P0 SYNCS.PHASECHK.TRANS64 P0, [R2+URZ+0xd0], R0 ;  /* 0x0000d000020085a7 */ /* 0x000ea400080010ff */
[----:B--2---:R-:W-:Y:S05]  /*8030*/  @!P0 BRA `(.L_x_147) ;  /* 0xfffffffc00f08947 */ /* 0x004fea000383ffff */
[----:B------:R-:W-:Y:S05]  /*8040*/  BRA `(.L_x_148) ;  /* 0xffffffb000947947 */ /* 0x000fea000383ffff */
.L_x_57:
[----:B------:R-:W-:Y:S07]  /*8050*/  MOV R0, UR11 ;  /* 0x0000000b00007c02 */ /* 0x000fee0008000f00 */
.L_x_149:
[----:B-1----:R1:W2:Y:S02]  /*8060*/  SYNCS.PHASECHK.TRANS64.TRYWAIT P0, [R0+URZ], R2 ;  /* 0x00000002000075a7 */ /* 0x0022a400080011ff */
[----:B--2---:R-:W-:Y:S05]  /*8070*/  @!P0 NANOSLEEP.SYNCS 0x989680 ;  /* 0x009896800000895d */ /* 0x004fea0003900000 */
[----:B------:R-:W2:Y:S02]  /*8080*/  @!P0 SYNCS.PHASECHK.TRANS64 P0, [R0+URZ], R2 ;  /* 0x00000002000085a7 */ /* 0x000ea400080010ff */
[----:B--2---:R-:W-:Y:S05]  /*8090*/  @!P0 BRA `(.L_x_149) ;  /* 0xfffffffc00f08947 */ /* 0x004fea000383ffff */
[----:B------:R-:W-:Y:S05]  /*80a0*/  BRA `(.L_x_56) ;  /* 0xffffffb000b07947 */ /* 0x000fea000383ffff */
.L_x_60:
[----:B------:R-:W-:-:S07]  /*80b0*/  MOV R0, UR6 ;  /* 0x0000000600007c02 */ /* 0x000fce0008000f00 */
.L_x_150:
[----:B--2---:R2:W4:Y:S02]  /*80c0*/  SYNCS.PHASECHK.TRANS64.TRYWAIT P0, [R0+URZ], R2 ;  /* 0x00000002000075a7 */ /* 0x00452400080011ff */
[----:B----4-:R-:W-:Y:S05]  /*80d0*/  @!P0 NANOSLEEP.SYNCS 0x989680 ;  /* 0x009896800000895d */ /* 0x010fea0003900000 */
[----:B------:R-:W4:Y:S02]  /*80e0*/  @!P0 SYNCS.PHASECHK.TRANS64 P0, [R0+URZ], R2 ;  /* 0x00000002000085a7 */ /* 0x000f2400080010ff */
[----:B----4-:R-:W-:Y:S05]  /*80f0*/  @!P0 BRA `(.L_x_150) ;  /* 0xfffffffc00f08947 */ /* 0x010fea000383ffff */
[----:B------:R-:W-:Y:S05]  /*8100*/  BRA `(.L_x_151) ;  /* 0xffffffb400dc7947 */ /* 0x000fea000383ffff */
.L_x_61:
[----:B------:R-:W-:-:S07]  /*8110*/  MOV R0, UR6 ;  /* 0x0000000600007c02 */ /* 0x000fce0008000f00 */
.L_x_152:
[----:B-1----:R1:W2:Y:S02]  /*8120*/  SYNCS.PHASECHK.TRANS64.TRYWAIT P0, [R0+URZ], R3 ;  /* 0x00000003000075a7 */ /* 0x0022a400080011ff */
[----:B--2---:R-:W-:Y:S05]  /*8130*/  @!P0 NANOSLEEP.SYNCS 0x989680 ;  /* 0x009896800000895d */ /* 0x004fea0003900000 */
[----:B------:R-:W2:Y:S02]  /*8140*/  @!P0 SYNCS.PHASECHK.TRANS64 P0, [R0+URZ], R3 ;  /* 0x00000003000085a7 */ /* 0x000ea400080010ff */
[----:B--2---:R-:W-:Y:S05]  /*8150*/  @!P0 BRA `(.L_x_152) ;  /* 0xfffffffc00f08947 */ /* 0x004fea000383ffff */
[----:B------:R-:W-:Y:S05]  /*8160*/  BRA `(.L_x_153) ;  /* 0xffffffb400e87947 */ /* 0x000fea000383ffff */
.L_x_62:
[----:B------:R-:W-:-:S07]  /*8170*/  MOV R0, UR6 ;  /* 0x0000000600007c02 */ /* 0x000fce0008000f00 */
.L_x_154:
[----:B-1----:R1:W2:Y:S02]  /*8180*/  SYNCS.PHASECHK.TRANS64.TRYWAIT P0, [R0+URZ], R3 ;  /* 0x00000003000075a7 */ /* 0x0022a400080011ff */
[----:B--2---:R-:W-:Y:S05]  /*8190*/  @!P0 NANOSLEEP.SYNCS 0x989680 ;  /* 0x009896800000895d */ /* 0x004fea0003900000 */
[----:B------:R-:W2:Y:S02]  /*81a0*/  @!P0 SYNCS.PHASECHK.TRANS64 P0, [R0+URZ], R3 ;  /* 0x00000003000085a7 */ /* 0x000ea400080010ff */
[----:B--2---:R-:W-:Y:S05]  /*81b0*/  @!P0 BRA `(.L_x_154) ;  /* 0xfffffffc00f08947 */ /* 0x004fea000383ffff */
[----:B------:R-:W-:Y:S05]  /*81c0*/  BRA `(.L_x_155) ;  /* 0xffffffb400f47947 */ /* 0x000fea000383ffff */
.L_x_63:
[----:B-1----:R-:W-:-:S07]  /*81d0*/  MOV R0, UR7 ;  /* 0x0000000700007c02 */ /* 0x002fce0008000f00 */
.L_x_156:
[----:B-1----:R1:W2:Y:S02]  /*81e0*/  SYNCS.PHASECHK.TRANS64.TRYWAIT P0, [R0+URZ], R2 ;  /* 0x00000002000075a7 */ /* 0x0022a400080011ff */
[----:B--2---:R-:W-:Y:S05]  /*81f0*/  @!P0 NANOSLEEP.SYNCS 0x989680 ;  /* 0x009896800000895d */ /* 0x004fea0003900000 */
[----:B------:R-:W2:Y:S02]  /*8200*/  @!P0 SYNCS.PHASECHK.TRANS64 P0, [R0+URZ], R2 ;  /* 0x00000002000085a7 */ /* 0x000ea400080010ff */
[----:B--2---:R-:W-:Y:S05]  /*8210*/  @!P0 BRA `(.L_x_156) ;  /* 0xfffffffc00f08947 */ /* 0x004fea000383ffff */
[----:B------:R-:W-:Y:S05]  /*8220*/  BRA `(.L_x_157) ;  /* 0xffffffb800007947 */ /* 0x000fea000383ffff */
.L_x_68:
[----:B--2---:R2:W3:Y:S02]  /*8230*/  SYNCS.PHASECHK.TRANS64.TRYWAIT P0, [R0+URZ+0x90], R2 ;  /* 0x00009002000075a7 */ /* 0x0044e400080011ff */
[----:B---3--:R-:W-:Y:S05]  /*8240*/  @!P0 NANOSLEEP.SYNCS 0x989680 ;  /* 0x009896800000895d */ /* 0x008fea0003900000 */
[----:B------:R-:W3:Y:S02]  /*8250*/  @!P0 SYNCS.PHASECHK.TRANS64 P0, [R0+URZ+0x90], R2 ;  /* 0x00009002000085a7 */ /* 0x000ee400080010ff */
[----:B---3--:R-:W-:Y:S05]  /*8260*/  @!P0 BRA `(.L_x_68) ;  /* 0xfffffffc00f08947 */ /* 0x008fea000383ffff */
[----:B------:R-:W-:Y:S05]  /*8270*/  BRA `(.L_x_158) ;  /* 0xffffffbc00087947 */ /* 0x000fea000383ffff */
.L_x_71:
[----:B------:R-:W-:Y:S07]  /*8280*/  MOV R0, UR7 ;  /* 0x0000000700007c02 */ /* 0x000fee0008000f00 */
.L_x_159:
[----:B--2---:R2:W3:Y:S02]  /*8290*/  SYNCS.PHASECHK.TRANS64.TRYWAIT P0, [R0+URZ+0x88], R2 ;  /* 0x00008802000075a7 */ /* 0x0044e400080011ff */
[----:B---3--:R-:W-:Y:S05]  /*82a0*/  @!P0 NANOSLEEP.SYNCS 0x989680 ;  /* 0x009896800000895d */ /* 0x008fea0003900000 */
[----:B------:R-:W3:Y:S02]  /*82b0*/  @!P0 SYNCS.PHASECHK.TRANS64 P0, [R0+URZ+0x88], R2 ;  /* 0x00008802000085a7 */ /* 0x000ee400080010ff */
[----:B---3--:R-:W-:Y:S05]  /*82c0*/  @!P0 BRA `(.L_x_159) ;  /* 0xfffffffc00f08947 */ /* 0x008fea000383ffff */
[----:B------:R-:W-:Y:S05]  /*82d0*/  BRA `(.L_x_70) ;  /* 0xffffffbc00e87947 */ /* 0x000fea000383ffff */
.L_x_74:
[----:B------:R-:W-:Y:S07]  /*82e0*/  MOV R0, UR7 ;  /* 0x0000000700007c02 */ /* 0x000fee0008000f00 */
.L_x_160:
[----:B-1----:R1:W2:Y:S02]  /*82f0*/  SYNCS.PHASECHK.TRANS64.TRYWAIT P0, [R0+URZ+0x60], R14 ;  /* 0x0000600e000075a7 */ /* 0x0022a400080011ff */
[----:B--2---:R-:W-:Y:S05]  /*8300*/  @!P0 NANOSLEEP.SYNCS 0x989680 ;  /* 0x009896800000895d */ /* 0x004fea0003900000 */
[----:B------:R-:W2:Y:S02]  /*8310*/  @!P0 SYNCS.PHASECHK.TRANS64 P0, [R0+URZ+0x60], R14 ;  /* 0x0000600e000085a7 */ /* 0x000ea400080010ff */
[----:B--2---:R-:W-:Y:S05]  /*8320*/  @!P0 BRA `(.L_x_160) ;  /* 0xfffffffc00f08947 */ /* 0x004fea000383ffff */
[----:B------:R-:W-:Y:S05]  /*8330*/  BRA `(.L_x_161) ;  /* 0xffffffc000607947 */ /* 0x000fea000383ffff */
.L_x_75:
[----:B------:R-:W-:Y:S07]  /*8340*/  MOV R0, UR7 ;  /* 0x0000000700007c02 */ /* 0x000fee0008000f00 */
.L_x_162:
[----:B-1----:R1:W2:Y:S02]  /*8350*/  SYNCS.PHASECHK.TRANS64.TRYWAIT P0, [R0+URZ+0x68], R14 ;  /* 0x0000680e000075a7 */ /* 0x0022a400080011ff */
[----:B--2---:R-:W-:Y:S05]  /*8360*/  @!P0 NANOSLEEP.SYNCS 0x989680 ;  /* 0x009896800000895d */ /* 0x004fea0003900000 */
[----:B------:R-:W2:Y:S02]  /*8370*/  @!P0 SYNCS.PHASECHK.TRANS64 P0, [R0+URZ+0x68], R14 ;  /* 0x0000680e000085a7 */ /* 0x000ea400080010ff */
[----:B--2---:R-:W-:Y:S05]  /*8380*/  @!P0 BRA `(.L_x_162) ;  /* 0xfffffffc00f08947 */ /* 0x004fea000383ffff */
[----:B------:R-:W-:Y:S05]  /*8390*/  BRA `(.L_x_163) ;  /* 0xffffffc000987947 */ /* 0x000fea000383ffff */
.L_x_76:
[----:B------:R-:W-:Y:S07]  /*83a0*/  MOV R0, UR7 ;  /* 0x0000000700007c02 */ /* 0x000fee0008000f00 */
.L_x_164:
[----:B-1----:R1:W2:Y:S02]  /*83b0*/  SYNCS.PHASECHK.TRANS64.TRYWAIT P0, [R0+URZ+0x70], R14 ;  /* 0x0000700e000075a7 */ /* 0x0022a400080011ff */
[----:B--2---:R-:W-:Y:S05]  /*83c0*/  @!P0 NANOSLEEP.SYNCS 0x989680 ;  /* 0x009896800000895d */ /* 0x004fea0003900000 */
[----:B------:R-:W2:Y:S02]  /*83d0*/  @!P0 SYNCS.PHASECHK.TRANS64 P0, [R0+URZ+0x70], R14 ;  /* 0x0000700e000085a7 */ /* 0x000ea400080010ff */
[----:B--2---:R-:W-:Y:S05]  /*83e0*/  @!P0 BRA `(.L_x_164) ;  /* 0xfffffffc00f08947 */ /* 0x004fea000383ffff */
[----:B------:R-:W-:Y:S05]  /*83f0*/  BRA `(.L_x_165) ;  /* 0xffffffc000dc7947 */ /* 0x000fea000383ffff */
.L_x_77:
[----:B------:R-:W-:Y:S07]  /*8400*/  MOV R0, UR7 ;  /* 0x0000000700007c02 */ /* 0x000fee0008000f00 */
.L_x_166:
[----:B-1----:R1:W2:Y:S02]  /*8410*/  SYNCS.PHASECHK.TRANS64.TRYWAIT P0, [R0+URZ+0x78], R14 ;  /* 0x0000780e000075a7 */ /* 0x0022a400080011ff */
[----:B--2---:R-:W-:Y:S05]  /*8420*/  @!P0 NANOSLEEP.SYNCS 0x989680 ;  /* 0x009896800000895d */ /* 0x004fea0003900000 */
[----:B------:R-:W2:Y:S02]  /*8430*/  @!P0 SYNCS.PHASECHK.TRANS64 P0, [R0+URZ+0x78], R14 ;  /* 0x0000780e000085a7 */ /* 0x000ea400080010ff */
[----:B--2---:R-:W-:Y:S05]  /*8440*/  @!P0 BRA `(.L_x_166) ;  /* 0xfffffffc00f08947 */ /* 0x004fea000383ffff */
[----:B------:R-:W-:Y:S05]  /*8450*/  BRA `(.L_x_167) ;  /* 0xffffffc400607947 */ /* 0x000fea000383ffff */
.L_x_79:
[----:B------:R-:W-:-:S07]  /*8460*/  MOV R0, UR7 ;  /* 0x0000000700007c02 */ /* 0x000fce0008000f00 */
.L_x_168:
[----:B-1----:R1:W3:Y:S02]  /*8470*/  SYNCS.PHASECHK.TRANS64.TRYWAIT P0, [R0+URZ+0x60], R2 ;  /* 0x00006002000075a7 */ /* 0x0022e400080011ff */
[----:B---3--:R-:W-:Y:S05]  /*8480*/  @!P0 NANOSLEEP.SYNCS 0x989680 ;  /* 0x009896800000895d */ /* 0x008fea0003900000 */
[----:B------:R-:W3:Y:S02]  /*8490*/  @!P0 SYNCS.PHASECHK.TRANS64 P0, [R0+URZ+0x60], R2 ;  /* 0x00006002000085a7 */ /* 0x000ee400080010ff */
[----:B---3--:R-:W-:Y:S05]  /*84a0*/  @!P0 BRA `(.L_x_168) ;  /* 0xfffffffc00f08947 */ /* 0x008fea000383ffff */
[----:B------:R-:W-:Y:S05]  /*84b0*/  BRA `(.L_x_169) ;  /* 0xffffffc400d07947 */ /* 0x000fea000383ffff */
.L_x_80:
[----:B-1----:R-:W-:-:S07]  /*84c0*/  MOV R0, UR7 ;  /* 0x0000000700007c02 */ /* 0x002fce0008000f00 */
.L_x_170:
[----:B-1----:R1:W3:Y:S02]  /*84d0*/  SYNCS.PHASECHK.TRANS64.TRYWAIT P0, [R0+URZ+0x68], R2 ;  /* 0x00006802000075a7 */ /* 0x0022e400080011ff */
[----:B---3--:R-:W-:Y:S05]  /*84e0*/  @!P0 NANOSLEEP.SYNCS 0x989680 ;  /* 0x009896800000895d */ /* 0x008fea0003900000 */
[----:B------:R-:W3:Y:S02]  /*84f0*/  @!P0 SYNCS.PHASECHK.TRANS64 P0, [R0+URZ+0x68], R2 ;  /* 0x00006802000085a7 */ /* 0x000ee400080010ff */
[----:B---3--:R-:W-:Y:S05]  /*8500*/  @!P0 BRA `(.L_x_170) ;  /* 0xfffffffc00f08947 */ /* 0x008fea000383ffff */
[----:B------:R-:W-:Y:S05]  /*8510*/  BRA `(.L_x_171) ;  /* 0xffffffc400c07947 */ /* 0x000fea000383ffff */
.L_x_81:
[----:B-1----:R-:W-:-:S07]  /*8520*/  MOV R0, UR7 ;  /* 0x0000000700007c02 */ /* 0x002fce0008000f00 */
.L_x_172:
[----:B-1----:R1:W3:Y:S02]  /*8530*/  SYNCS.PHASECHK.TRANS64.TRYWAIT P0, [R0+URZ+0x70], R2 ;  /* 0x00007002000075a7 */ /* 0x0022e400080011ff */
[----:B---3--:R-:W-:Y:S05]  /*8540*/  @!P0 NANOSLEEP.SYNCS 0x989680 ;  /* 0x009896800000895d */ /* 0x008fea0003900000 */
[----:B------:R-:W3:Y:S02]  /*8550*/  @!P0 SYNCS.PHASECHK.TRANS64 P0, [R0+URZ+0x70], R2 ;  /* 0x00007002000085a7 */ /* 0x000ee400080010ff */
[----:B---3--:R-:W-:Y:S05]  /*8560*/  @!P0 BRA `(.L_x_172) ;  /* 0xfffffffc00f08947 */ /* 0x008fea000383ffff */
[----:B------:R-:W-:Y:S05]  /*8570*/  BRA `(.L_x_173) ;  /* 0xffffffc400b07947 */ /* 0x000fea000383ffff */
.L_x_83:
[----:B--2---:R2:W4:Y:S02]  /*8580*/  SYNCS.PHASECHK.TRANS64.TRYWAIT P0, [R0+URZ+0x90], R2 ;  /* 0x00009002000075a7 */ /* 0x00452400080011ff */
[----:B----4-:R-:W-:Y:S05]  /*8590*/  @!P0 NANOSLEEP.SYNCS 0x989680 ;  /* 0x009896800000895d */ /* 0x010fea0003900000 */
[----:B------:R-:W4:Y:S02]  /*85a0*/  @!P0 SYNCS.PHASECHK.TRANS64 P0, [R0+URZ+0x90], R2 ;  /* 0x00009002000085a7 */ /* 0x000f2400080010ff */
[----:B----4-:R-:W-:Y:S05]  /*85b0*/  @!P0 BRA `(.L_x_83) ;  /* 0xfffffffc00f08947 */ /* 0x010fea000383ffff */
[----:B------:R-:W-:Y:S05]  /*85c0*/  BRA `(.L_x_174) ;  /* 0xffffffc800787947 */ /* 0x000fea000383ffff */
.L_x_94:
[----:B-1----:R-:W-:Y:S04]  /*85d0*/  MOV R2, UR48 ;  /* 0x0000003000027c02 */ /* 0x002fe80008000f00 */
[----:B------:R1:W3:Y:S03]  /*85e0*/  SYNCS.PHASECHK.TRANS64.TRYWAIT P1, [R2+URZ+0x40], R3 ;  /* 0x00004003020075a7 */ /* 0x0002e600080211ff */
[----:B---3--:R-:W-:Y:S05]  /*85f0*/  @!P1 NANOSLEEP.SYNCS 0x989680 ;  /* 0x009896800000995d */ /* 0x008fea0003900000 */
[----:B------:R-:W3:Y:S02]  /*8600*/  @!P1 SYNCS.PHASECHK.TRANS64 P1, [R2+URZ+0x40], R3 ;  /* 0x00004003020095a7 */ /* 0x000ee400080210ff */
[----:B---3--:R-:W-:Y:S05]  /*8610*/  @!P1 BRA `(.L_x_94) ;  /* 0xfffffffc00ec9947 */ /* 0x008fea000383ffff */
[----:B------:R-:W-:Y:S05]  /*8620*/  BRA `(.L_x_93) ;  /* 0xffffffd400847947 */ /* 0x000fea000383ffff */
.L_x_96:
[----:B-1----:R1:W4:Y:S02]  /*8630*/  SYNCS.PHASECHK.TRANS64.TRYWAIT P0, [R84+URZ+0xb0], R0 ;  /* 0x0000b000540075a7 */ /* 0x00232400080011ff */
[----:B----4-:R-:W-:Y:S05]  /*8640*/  @!P0 NANOSLEEP.SYNCS 0x989680 ;  /* 0x009896800000895d */ /* 0x010fea0003900000 */
[----:B------:R-:W4:Y:S02]  /*8650*/  @!P0 SYNCS.PHASECHK.TRANS64 P0, [R84+URZ+0xb0], R0 ;  /* 0x0000b000540085a7 */ /* 0x000f2400080010ff */
[----:B----4-:R-:W-:Y:S05]  /*8660*/  @!P0 BRA `(.L_x_96) ;  /* 0xfffffffc00f08947 */ /* 0x010fea000383ffff */
[----:B------:R-:W-:Y:S05]  /*8670*/  BRA `(.L_x_95) ;  /* 0xffffffd400ac7947 */ /* 0x000fea000383ffff */
.L_x_105:
[----:B-1----:R1:W2:Y:S02]  /*8680*/  SYNCS.PHASECHK.TRANS64.TRYWAIT P0, [R2+URZ+0x40], R0 ;  /* 0x00004000020075a7 */ /* 0x0022a400080011ff */
[----:B--2---:R-:W-:Y:S05]  /*8690*/  @!P0 NANOSLEEP.SYNCS 0x989680 ;  /* 0x009896800000895d */ /* 0x004fea0003900000 */
[----:B------:R-:W2:Y:S02]  /*86a0*/  @!P0 SYNCS.PHASECHK.TRANS64 P0, [R2+URZ+0x40], R0 ;  /* 0x00004000020085a7 */ /* 0x000ea400080010ff */
[----:B--2---:R-:W-:Y:S05]  /*86b0*/  @!P0 BRA `(.L_x_105) ;  /* 0xfffffffc00f08947 */ /* 0x004fea000383ffff */
[----:B------:R-:W-:Y:S05]  /*86c0*/  BRA `(.L_x_104) ;  /* 0xffffffdc00487947 */ /* 0x000fea000383ffff */
.L_x_113:
[----:B-1----:R1:W2:Y:S02]  /*86d0*/  SYNCS.PHASECHK.TRANS64.TRYWAIT P0, [R0+URZ+0x40], R6 ;  /* 0x00004006000075a7 */ /* 0x0022a400080011ff */
[----:B--2---:R-:W-:Y:S05]  /*86e0*/  @!P0 NANOSLEEP.SYNCS 0x989680 ;  /* 0x009896800000895d */ /* 0x004fea0003900000 */
[----:B------:R-:W2:Y:S02]  /*86f0*/  @!P0 SYNCS.PHASECHK.TRANS64 P0, [R0+URZ+0x40], R6 ;  /* 0x00004006000085a7 */ /* 0x000ea400080010ff */
[----:B--2---:R-:W-:Y:S05]  /*8700*/  @!P0 BRA `(.L_x_113) ;  /* 0xfffffffc00f08947 */ /* 0x004fea000383ffff */
[----:B------:R-:W-:Y:S05]  /*8710*/  BRA `(.L_x_112) ;  /* 0xffffffe400087947 */ /* 0x000fea000383ffff */
.L_x_121:
[----:B-1----:R1:W2:Y:S02]  /*8720*/  SYNCS.PHASECHK.TRANS64.TRYWAIT P0, [R0+URZ+0x40], R5 ;  /* 0x00004005000075a7 */ /* 0x0022a400080011ff */
[----:B--2---:R-:W-:Y:S05]  /*8730*/  @!P0 NANOSLEEP.SYNCS 0x989680 ;  /* 0x009896800000895d */ /* 0x004fea0003900000 */
[----:B------:R-:W2:Y:S02]  /*8740*/  @!P0 SYNCS.PHASECHK.TRANS64 P0, [R0+URZ+0x40], R5 ;  /* 0x00004005000085a7 */ /* 0x000ea400080010ff */
[----:B--2---:R-:W-:Y:S05]  /*8750*/  @!P0 BRA `(.L_x_121) ;  /* 0xfffffffc00f08947 */ /* 0x004fea000383ffff */
[----:B------:R-:W-:Y:S05]  /*8760*/  BRA `(.L_x_120) ;  /* 0xffffffe800c87947 */ /* 0x000fea000383ffff */
        .weak           $__internal_0_$__cuda_sm10x_tcgen05_guardrail_trap_col_being_dealloced_not_returned_by_alloc
        .type           $__internal_0_$__cuda_sm10x_tcgen05_guardrail_trap_col_being_dealloced_not_returned_by_alloc,@function
        .size           $__internal_0_$__cuda_sm10x_tcgen05_guardrail_trap_col_being_dealloced_not_returned_by_alloc,($__internal_1_$__cuda_sm10x_tcgen05_guardrail_trap_phase_invalid_during_alloc - $__internal_0_$__cuda_sm10x_tcgen05_guardrail_trap_col_being_dealloced_not_returned_by_alloc)
$__internal_0_$__cuda_sm10x_tcgen05_guardrail_trap_col_being_dealloced_not_returned_by_alloc:
[----:B------:R-:W-:Y:S05]  /*8770*/  BPT.TRAP 0x1 ;  /* 0x000000040000795c */ /* 0x000fea0000300000 */
[----:B------:R-:W-:-:S04]  /*8780*/  HFMA2 R3, -RZ, RZ, 0, 0 ;  /* 0x00000000ff037431 */ /* 0x000fc800000001ff */
[----:B------:R-:W-:Y:S05]  /*8790*/  RET.REL.NODEC R2 `(_ZN7cutlass13device_kernelINS_4gemm6kernel13GemmUniversalIN4cute5tupleIJiiiiEEENS1_10collective13CollectiveMmaINS1_35MainloopSm100TmaUmmaWarpSpecializedILi4ELi2ELi4ENS5_IJNS4_1CILi1EEESB_SB_EEEEENS5_IJNSA_ILi128EEENSA_ILi64EEESF_EEEfNS5_IJlSB_lEEEfSH_NS4_8TiledMMAINS4_8MMA_AtomIJNS4_17SM100_MMA_TF32_SSINS_10tfloat32_tESL_fLi128ELi64ELNS4_4UMMA5MajorE0ELSN_0ELNSM_7ScaleInE0ELSO_0EEEEEENS4_6LayoutISC_NS5_IJNSA_ILi0EEESS_SS_EEEEENS5_IJNS4_10UnderscoreESV_SV_EEEEENS4_13SM90_TMA_LOADENS4_14ComposedLayoutINS4_7SwizzleILi3ELi4ELi3EEENS4_18smem_ptr_flag_bitsILi32EEENSR_INS5_IJNSA_ILi8EEENSA_ILi32EEEEEENS5_IJS15_SB_EEEEEEEvNS4_8identityESY_S19_vS1A_EENS_8epilogue10collective18CollectiveEpilogueINS1C_23Sm100TmaWarpSpecializedILi4ELi2ELi16ELb1ELb0EEEJSG_NS5_IJNSR_ISE_SB_EENSR_INSA_ILi16EEESB_EEEEEfSH_fSH_NS1C_6fusion15FusionCallbacksIS1G_NS1L_17LinearCombinationIffffLNS_15FloatRoundStyleE2EEESG_S1K_JEEENS4_5SM1004TMEM4LOAD26SM100_TMEM_LOAD_32dp32b16xESY_NSZ_INS10_ILi2ELi4ELi3EEES13_NSR_INS5_IJS14_S1I_EEENS5_IJS1I_SB_EEEEEEENS4_39AutoVectorizingCopyWithAssumedAlignmentILi128EEENS4_14SM90_TMA_STOREES1Z_S21_S21_EEEvvEEEEvNT_6ParamsE) ;  /* 0xffffff7802187950 */ /* 0x000fea0003c3ffff */
        .weak           $__internal_1_$__cuda_sm10x_tcgen05_guardrail_trap_phase_invalid_during_alloc
        .type           $__internal_1_$__cuda_sm10x_tcgen05_guardrail_trap_phase_invalid_during_alloc,@function
        .size           $__internal_1_$__cuda_sm10x_tcgen05_guardrail_trap_phase_invalid_during_alloc,($__internal_2_$__cuda_sm10x_tcgen05_guardrail_trap_unallocated_columns_being_dealloced - $__internal_1_$__cuda_sm10x_tcgen05_guardrail_trap_phase_invalid_during_alloc)
$__internal_1_$__cuda_sm10x_tcgen05_guardrail_trap_phase_invalid_during_alloc:
[----:B------:R-:W-:Y:S05]  /*87a0*/  BPT.TRAP 0x1 ;  /* 0x000000040000795c */ /* 0x000fea0000300000 */
[----:B------:R-:W-:-:S04]  /*87b0*/  MOV R3, 0x0 ;  /* 0x0000000000037802 */ /* 0x000fc80000000f00 */
[----:B------:R-:W-:Y:S05]  /*87c0*/  RET.REL.NODEC R2 `(_ZN7cutlass13device_kernelINS_4gemm6kernel13GemmUniversalIN4cute5tupleIJiiiiEEENS1_10collective13CollectiveMmaINS1_35MainloopSm100TmaUmmaWarpSpecializedILi4ELi2ELi4ENS5_IJNS4_1CILi1EEESB_SB_EEEEENS5_IJNSA_ILi128EEENSA_ILi64EEESF_EEEfNS5_IJlSB_lEEEfSH_NS4_8TiledMMAINS4_8MMA_AtomIJNS4_17SM100_MMA_TF32_SSINS_10tfloat32_tESL_fLi128ELi64ELNS4_4UMMA5MajorE0ELSN_0ELNSM_7ScaleInE0ELSO_0EEEEEENS4_6LayoutISC_NS5_IJNSA_ILi0EEESS_SS_EEEEENS5_IJNS4_10UnderscoreESV_SV_EEEEENS4_13SM90_TMA_LOADENS4_14ComposedLayoutINS4_7SwizzleILi3ELi4ELi3EEENS4_18smem_ptr_flag_bitsILi32EEENSR_INS5_IJNSA_ILi8EEENSA_ILi32EEEEEENS5_IJS15_SB_EEEEEEEvNS4_8identityESY_S19_vS1A_EENS_8epilogue10collective18CollectiveEpilogueINS1C_23Sm100TmaWarpSpecializedILi4ELi2ELi16ELb1ELb0EEEJSG_NS5_IJNSR_ISE_SB_EENSR_INSA_ILi16EEESB_EEEEEfSH_fSH_NS1C_6fusion15FusionCallbacksIS1G_NS1L_17LinearCombinationIffffLNS_15FloatRoundStyleE2EEESG_S1K_JEEENS4_5SM1004TMEM4LOAD26SM100_TMEM_LOAD_32dp32b16xESY_NSZ_INS10_ILi2ELi4ELi3EEES13_NSR_INS5_IJS14_S1I_EEENS5_IJS1I_SB_EEEEEEENS4_39AutoVectorizingCopyWithAssumedAlignmentILi128EEENS4_14SM90_TMA_STOREES1Z_S21_S21_EEEvvEEEEvNT_6ParamsE) ;  /* 0xffffff78020c7950 */ /* 0x000fea0003c3ffff */
        .weak           $__internal_2_$__cuda_sm10x_tcgen05_guardrail_trap_unallocated_columns_being_dealloced
        .type           $__internal_2_$__cuda_sm10x_tcgen05_guardrail_trap_unallocated_columns_being_dealloced,@function
        .size           $__internal_2_$__cuda_sm10x_tcgen05_guardrail_trap_unallocated_columns_being_dealloced,(.L_x_176 - $__internal_2_$__cuda_sm10x_tcgen05_guardrail_trap_unallocated_columns_being_dealloced)
$__internal_2_$__cuda_sm10x_tcgen05_guardrail_trap_unallocated_columns_being_dealloced:
[----:B------:R-:W-:Y:S05]  /*87d0*/  BPT.TRAP 0x1 ;  /* 0x000000040000795c */ /* 0x000fea0000300000 */
[----:B------:R-:W-:-:S04]  /*87e0*/  HFMA2 R3, -RZ, RZ, 0, 0 ;  /* 0x00000000ff037431 */ /* 0x000fc800000001ff */
[----:B------:R-:W-:Y:S05]  /*87f0*/  RET.REL.NODEC R2 `(_ZN7cutlass13device_kernelINS_4gemm6kernel13GemmUniversalIN4cute5tupleIJiiiiEEENS1_10collective13CollectiveMmaINS1_35MainloopSm100TmaUmmaWarpSpecializedILi4ELi2ELi4ENS5_IJNS4_1CILi1EEESB_SB_EEEEENS5_IJNSA_ILi128EEENSA_ILi64EEESF_EEEfNS5_IJlSB_lEEEfSH_NS4_8TiledMMAINS4_8MMA_AtomIJNS4_17SM100_MMA_TF32_SSINS_10tfloat32_tESL_fLi128ELi64ELNS4_4UMMA5MajorE0ELSN_0ELNSM_7ScaleInE0ELSO_0EEEEEENS4_6LayoutISC_NS5_IJNSA_ILi0EEESS_SS_EEEEENS5_IJNS4_10UnderscoreESV_SV_EEEEENS4_13SM90_TMA_LOADENS4_14ComposedLayoutINS4_7SwizzleILi3ELi4ELi3EEENS4_18smem_ptr_flag_bitsILi32EEENSR_INS5_IJNSA_ILi8EEENSA_ILi32EEEEEENS5_IJS15_SB_EEEEEEEvNS4_8identityESY_S19_vS1A_EENS_8epilogue10collective18CollectiveEpilogueINS1C_23Sm100TmaWarpSpecializedILi4ELi2ELi16ELb1ELb0EEEJSG_NS5_IJNSR_ISE_SB_EENSR_INSA_ILi16EEESB_EEEEEfSH_fSH_NS1C_6fusion15FusionCallbacksIS1G_NS1L_17LinearCombinationIffffLNS_15FloatRoundStyleE2EEESG_S1K_JEEENS4_5SM1004TMEM4LOAD26SM100_TMEM_LOAD_32dp32b16xESY_NSZ_INS10_ILi2ELi4ELi3EEES13_NSR_INS5_IJS14_S1I_EEENS5_IJS1I_SB_EEEEEEENS4_39AutoVectorizingCopyWithAssumedAlignmentILi128EEENS4_14SM90_TMA_STOREES1Z_S21_S21_EEEvvEEEEvNT_6ParamsE) ;  /* 0xffffff7802007950 */ /* 0x000fea0003c3ffff */
.L_x_175:
[----:B------:R-:W-:-:S00]  /*8800*/  BRA `(.L_x_175) ;  /* 0xfffffffc00fc7947 */ /* 0x000fc0000383ffff */
[----:B------:R-:W-:-:S00]  /*8810*/  NOP ;  /* 0x0000000000007918 */ /* 0x000fc00000000000 */
        /* <DEDUP_REMOVED lines=14> */
.L_x_176:


//--------------------- .nv.global.init           --------------------------
	.section	.nv.global.init,"aw",@progbits
.nv.global.init:
	.type		$str$27,@object
	.size		$str$27,($str$28 - $str$27)
$str$27:
        /*0000*/ 	.byte	0x28, 0x61, 0x64, 0x64, 0x72, 0x65, 0x73, 0x73, 0x20, 0x26, 0x20, 0x6d, 0x61, 0x73, 0x6b, 0x29
        /*0010*/ 	.byte	0x20, 0x3d, 0x3d, 0x20, 0x30, 0x00
	.type		$str$28,@object
	.size		$str$28,($str$26 - $str$28)
$str$28:
        /*0016*/ 	.byte	0x2f, 0x74, 0x6d, 0x70, 0x2f, 0x63, 0x75, 0x74, 0x6c, 0x61, 0x73, 0x73, 0x5f, 0x73, 0x77, 0x65
        /*0026*/ 	.byte	0x65, 0x70, 0x5f, 0x73, 0x72, 0x63, 0x2f, 0x69, 0x6e, 0x63, 0x6c, 0x75, 0x64, 0x65, 0x2f, 0x63
        /*0036*/ 	.byte	0x75, 0x74, 0x65, 0x2f, 0x70, 0x6f, 0x69, 0x6e, 0x74, 0x65, 0x72, 0x5f, 0x66, 0x6c, 0x61, 0x67
        /*0046*/ 	.byte	0x67, 0x65, 0x64, 0x2e, 0x68, 0x70, 0x70, 0x00
	.type		$str$26,@object
	.size		$str$26,($str$25 - $str$26)
$str$26:
        /*004e*/ 	.byte	0x2f, 0x74, 0x6d, 0x70, 0x2f, 0x63, 0x75, 0x74, 0x6c, 0x61, 0x73, 0x73, 0x5f, 0x73, 0x77, 0x65
        /*005e*/ 	.byte	0x65, 0x70, 0x5f, 0x73, 0x72, 0x63, 0x2f, 0x69, 0x6e, 0x63, 0x6c, 0x75, 0x64, 0x65, 0x2f, 0x63
        /*006e*/ 	.byte	0x75, 0x74, 0x65, 0x2f, 0x61, 0x74, 0x6f, 0x6d, 0x2f, 0x63, 0x6f, 0x70, 0x79, 0x5f, 0x74, 0x72
        /*007e*/ 	.byte	0x61, 0x69, 0x74, 0x73, 0x5f, 0x73, 0x6d, 0x31, 0x30, 0x30, 0x2e, 0x68, 0x70, 0x70, 0x00
	.type		$str$25,@object
	.size		$str$25,(__unnamed_1 - $str$25)
$str$25:
        /*008d*/ 	.byte	0x28, 0x28, 0x75, 0x69, 0x6e, 0x74, 0x33, 0x32, 0x5f, 0x74, 0x28, 0x74, 0x68, 0x72, 0x65, 0x61
        /*009d*/ 	.byte	0x64, 0x49, 0x64, 0x78, 0x2e, 0x78, 0x29, 0x20, 0x2f, 0x20, 0x33, 0x32, 0x29, 0x20, 0x25, 0x20
        /*00ad*/ 	.byte	0x34, 0x29, 0x20, 0x3d, 0x3d, 0x20, 0x28, 0x28, 0x28, 0x74, 0x6d, 0x65, 0x6d, 0x5f, 0x61, 0x64
        /*00bd*/ 	.byte	0x64, 0x72, 0x20, 0x3e, 0x3e, 0x20, 0x31, 0x36, 0x29, 0x20, 0x2f, 0x20, 0x33, 0x32, 0x29, 0x20
        /*00cd*/ 	.byte	0x25, 0x20, 0x34, 0x29, 0x00
	.type		__unnamed_1,@object
	.size		__unnamed_1,(__unnamed_2 - __unnamed_1)
__unnamed_1:
        /*00d2*/ 	.byte	0x61, 0x75, 0x74, 0x6f, 0x20, 0x63, 0x75, 0x74, 0x65, 0x3a, 0x3a, 0x61, 0x73, 0x5f, 0x70, 0x6f
        /* <DEDUP_REMOVED lines=23> */
        /*0252*/ 	.byte	0x43, 0x3c, 0x32, 0x30, 0x34, 0x38, 0x3e, 0x3e, 0x3e, 0x3e, 0x5d, 0x00
	.type		__unnamed_2,@object
	.size		__unnamed_2,(.L_2 - __unnamed_2)
__unnamed_2:
        /* <DEDUP_REMOVED lines=42> */
        /*04fe*/ 	.byte	0x3e, 0x5d, 0x00
.L_2:


//--------------------- .nv.shared._ZN7cutlass13device_kernelINS_4gemm6kernel13GemmUniversalIN4cute5tupleIJiiiiEEENS1_10collective13CollectiveMmaINS1_35MainloopSm100TmaUmmaWarpSpecializedILi4ELi2ELi4ENS5_IJNS4_1CILi1EEESB_SB_EEEEENS5_IJNSA_ILi128EEENSA_ILi64EEESF_EEEfNS5_IJlSB_lEEEfSH_NS4_8TiledMMAINS4_8MMA_AtomIJNS4_17SM100_MMA_TF32_SSINS_10tfloat32_tESL_fLi128ELi64ELNS4_4UMMA5MajorE0ELSN_0ELNSM_7ScaleInE0ELSO_0EEEEEENS4_6LayoutISC_NS5_IJNSA_ILi0EEESS_SS_EEEEENS5_IJNS4_10UnderscoreESV_SV_EEEEENS4_13SM90_TMA_LOADENS4_14ComposedLayoutINS4_7SwizzleILi3ELi4ELi3EEENS4_18smem_ptr_flag_bitsILi32EEENSR_INS5_IJNSA_ILi8EEENSA_ILi32EEEEEENS5_IJS15_SB_EEEEEEEvNS4_8identityESY_S19_vS1A_EENS_8epilogue10collective18CollectiveEpilogueINS1C_23Sm100TmaWarpSpecializedILi4ELi2ELi16ELb1ELb0EEEJSG_NS5_IJNSR_ISE_SB_EENSR_INSA_ILi16EEESB_EEEEEfSH_fSH_NS1C_6fusion15FusionCallbacksIS1G_NS1L_17LinearCombinationIffffLNS_15FloatRoundStyleE2EEESG_S1K_JEEENS4_5SM1004TMEM4LOAD26SM100_TMEM_LOAD_32dp32b16xESY_NSZ_INS10_ILi2ELi4ELi3EEES13_NSR_INS5_IJS14_S1I_EEENS5_IJS1I_SB_EEEEEEENS4_39AutoVectorizingCopyWithAssumedAlignmentILi128EEENS4_14SM90_TMA_STOREES1Z_S21_S21_EEEvvEEEEvNT_6ParamsE --------------------------
	.section	.nv.shared._ZN7cutlass13device_kernelINS_4gemm6kernel13GemmUniversalIN4cute5tupleIJiiiiEEENS1_10collective13CollectiveMmaINS1_35MainloopSm100TmaUmmaWarpSpecializedILi4ELi2ELi4ENS5_IJNS4_1CILi1EEESB_SB_EEEEENS5_IJNSA_ILi128EEENSA_ILi64EEESF_EEEfNS5_IJlSB_lEEEfSH_NS4_8TiledMMAINS4_8MMA_AtomIJNS4_17SM100_MMA_TF32_SSINS_10tfloat32_tESL_fLi128ELi64ELNS4_4UMMA5MajorE0ELSN_0ELNSM_7ScaleInE0ELSO_0EEEEEENS4_6LayoutISC_NS5_IJNSA_ILi0EEESS_SS_EEEEENS5_IJNS4_10UnderscoreESV_SV_EEEEENS4_13SM90_TMA_LOADENS4_14ComposedLayoutINS4_7SwizzleILi3ELi4ELi3EEENS4_18smem_ptr_flag_bitsILi32EEENSR_INS5_IJNSA_ILi8EEENSA_ILi32EEEEEENS5_IJS15_SB_EEEEEEEvNS4_8identityESY_S19_vS1A_EENS_8epilogue10collective18CollectiveEpilogueINS1C_23Sm100TmaWarpSpecializedILi4ELi2ELi16ELb1ELb0EEEJSG_NS5_IJNSR_ISE_SB_EENSR_INSA_ILi16EEESB_EEEEEfSH_fSH_NS1C_6fusion15FusionCallbacksIS1G_NS1L_17LinearCombinationIffffLNS_15FloatRoundStyleE2EEESG_S1K_JEEENS4_5SM1004TMEM4LOAD26SM100_TMEM_LOAD_32dp32b16xESY_NSZ_INS10_ILi2ELi4ELi3EEES13_NSR_INS5_IJS14_S1I_EEENS5_IJS1I_SB_EEEEEEENS4_39AutoVectorizingCopyWithAssumedAlignmentILi128EEENS4_14SM90_TMA_STOREES1Z_S21_S21_EEEvvEEEEvNT_6ParamsE,"aw",@nobits
	.sectionflags	@""
	.align	16
	.zero		1024


//--------------------- .nv.shared.reserved.0     --------------------------
	.section	.nv.shared.reserved.0,"aw",@nobits
	.weak		__nv_reservedSMEM_offset_0_alias
	.size		__nv_reservedSMEM_offset_0_alias, 0, 64
	.other		__nv_reservedSMEM_offset_0_alias,@"STO_CUDA_RESERVED_SHARED STV_DEFAULT"
__nv_reservedSMEM_offset_0_alias:
	.zero		0
.nv.shared.reserved.0:
	.zero		64
	.weak		__nv_reservedSMEM_tcgen05_partition
	.type		__nv_reservedSMEM_tcgen05_partition,@object
	.size		__nv_reservedSMEM_tcgen05_partition,(.L_0 - __nv_reservedSMEM_tcgen05_partition)
__nv_reservedSMEM_tcgen05_partition:
	.zero		32
.L_0:


//--------------------- .nv.global                --------------------------
	.section	.nv.global,"aw",@nobits
.nv.global:
	.type		_ZN40_INTERNAL_d21c73b0_4_k_cu_84c025f6_224744cute1_E,@object
	.size		_ZN40_INTERNAL_d21c73b0_4_k_cu_84c025f6_224744cute1_E,(_ZN40_INTERNAL_d21c73b0_4_k_cu_84c025f6_224744cuda3std3__45__cpo6cbeginE - _ZN40_INTERNAL_d21c73b0_4_k_cu_84c025f6_224744cute1_E)
_ZN40_INTERNAL_d21c73b0_4_k_cu_84c025f6_224744cute1_E:
	.zero		1
	.type		_ZN40_INTERNAL_d21c73b0_4_k_cu_84c025f6_224744cuda3std3__45__cpo6cbeginE,@object
	.size		_ZN40_INTERNAL_d21c73b0_4_k_cu_84c025f6_224744cuda3std3__45__cpo6cbeginE,(_ZN40_INTERNAL_d21c73b0_4_k_cu_84c025f6_224744cuda3std3__48in_placeE - _ZN40_INTERNAL_d21c73b0_4_k_cu_84c025f6_224744cuda3std3__45__cpo6cbeginE)
_ZN40_INTERNAL_d21c73b0_4_k_cu_84c025f6_224744cuda3std3__45__cpo6cbeginE:
	.zero		1
	.type		_ZN40_INTERNAL_d21c73b0_4_k_cu_84c025f6_224744cuda3std3__48in_placeE,@object
	.size		_ZN40_INTERNAL_d21c73b0_4_k_cu_84c025f6_224744cuda3std3__48in_placeE,(_ZN40_INTERNAL_d21c73b0_4_k_cu_84c025f6_224744cuda3std6ranges3__45__cpo9iter_moveE - _ZN40_INTERNAL_d21c73b0_4_k_cu_84c025f6_224744cuda3std3__48in_placeE)
_ZN40_INTERNAL_d21c73b0_4_k_cu_84c025f6_224744cuda3std3__48in_placeE:
	.zero		1
	.type		_ZN40_INTERNAL_d21c73b0_4_k_cu_84c025f6_224744cuda3std6ranges3__45__cpo9iter_moveE,@object
	.size		_ZN40_INTERNAL_d21c73b0_4_k_cu_84c025f6_224744cuda3std6ranges3__45__cpo9iter_moveE,(_ZN40_INTERNAL_d21c73b0_4_k_cu_84c025f6_224744cuda3std3__45__cpo5beginE - _ZN40_INTERNAL_d21c73b0_4_k_cu_84c025f6_224744cuda3std6ranges3__45__cpo9iter_moveE)
_ZN40_INTERNAL_d21c73b0_4_k_cu_84c025f6_224744cuda3std6ranges3__45__cpo9iter_moveE:
	.zero		1
	.type		_ZN40_INTERNAL_d21c73b0_4_k_cu_84c025f6_224744cuda3std3__45__cpo5beginE,@object
	.size		_ZN40_INTERNAL_d21c73b0_4_k_cu_84c025f6_224744cuda3std3__45__cpo5beginE,(_ZN40_INTERNAL_d21c73b0_4_k_cu_84c025f6_224744cuda3std3__442_GLOBAL__N__d21c73b0_4_k_cu_84c025f6_224746ignoreE - _ZN40_INTERNAL_d21c73b0_4_k_cu_84c025f6_224744cuda3std3__45__cpo5beginE)
_ZN40_INTERNAL_d21c73b0_4_k_cu_84c025f6_224744cuda3std3__45__cpo5beginE:
	.zero		1
	.type		_ZN40_INTERNAL_d21c73b0_4_k_cu_84c025f6_224744cuda3std3__442_GLOBAL__N__d21c73b0_4_k_cu_84c025f6_224746ignoreE,@object
	.size		_ZN40_INTERNAL_d21c73b0_4_k_cu_84c025f6_224744cuda3std3__442_GLOBAL__N__d21c73b0_4_k_cu_84c025f6_224746ignoreE,(_ZN40_INTERNAL_d21c73b0_4_k_cu_84c025f6_224744cute7productE - _ZN40_INTERNAL_d21c73b0_4_k_cu_84c025f6_224744cuda3std3__442_GLOBAL__N__d21c73b0_4_k_cu_84c025f6_224746ignoreE)
_ZN40_INTERNAL_d21c73b0_4_k_cu_84c025f6_224744cuda3std3__442_GLOBAL__N__d21c73b0_4_k_cu_84c025f6_224746ignoreE:
	.zero		1
	.type		_ZN40_INTERNAL_d21c73b0_4_k_cu_84c025f6_224744cute7productE,@object
	.size		_ZN40_INTERNAL_d21c73b0_4_k_cu_84c025f6_224744cute7productE,(_ZN40_INTERNAL_d21c73b0_4_k_cu_84c025f6_224744cuda3std3__45__cpo3endE - _ZN40_INTERNAL_d21c73b0_4_k_cu_84c025f6_224744cute7productE)
_ZN40_INTERNAL_d21c73b0_4_k_cu_84c025f6_224744cute7productE:
	.zero		1
	.type		_ZN40_INTERNAL_d21c73b0_4_k_cu_84c025f6_224744cuda3std3__45__cpo3endE,@object
	.size		_ZN40_INTERNAL_d21c73b0_4_k_cu_84c025f6_224744cuda3std3__45__cpo3endE,(_ZN40_INTERNAL_d21c73b0_4_k_cu_84c025f6_224744cuda3std3__419piecewise_constructE - _ZN40_INTERNAL_d21c73b0_4_k_cu_84c025f6_224744cuda3std3__45__cpo3endE)
_ZN40_INTERNAL_d21c73b0_4_k_cu_84c025f6_224744cuda3std3__45__cpo3endE:
	.zero		1
	.type		_ZN40_INTERNAL_d21c73b0_4_k_cu_84c025f6_224744cuda3std3__419piecewise_constructE,@object
	.size		_ZN40_INTERNAL_d21c73b0_4_k_cu_84c025f6_224744cuda3std3__419piecewise_constructE,(_ZN40_INTERNAL_d21c73b0_4_k_cu_84c025f6_224744cuda3std3__45__cpo4cendE - _ZN40_INTERNAL_d21c73b0_4_k_cu_84c025f6_224744cuda3std3__419piecewise_constructE)
_ZN40_INTERNAL_d21c73b0_4_k_cu_84c025f6_224744cuda3std3__419piecewise_constructE:
	.zero		1
	.type		_ZN40_INTERNAL_d21c73b0_4_k_cu_84c025f6_224744cuda3std3__45__cpo4cendE,@object
	.size		_ZN40_INTERNAL_d21c73b0_4_k_cu_84c025f6_224744cuda3std3__45__cpo4cendE,(_ZN40_INTERNAL_d21c73b0_4_k_cu_84c025f6_224744cuda3std6ranges3__45__cpo4swapE - _ZN40_INTERNAL_d21c73b0_4_k_cu_84c025f6_224744cuda3std3__45__cpo4cendE)
_ZN40_INTERNAL_d21c73b0_4_k_cu_84c025f6_224744cuda3std3__45__cpo4cendE:
	.zero		1
	.type		_ZN40_INTERNAL_d21c73b0_4_k_cu_84c025f6_224744cuda3std6ranges3__45__cpo4swapE,@object
	.size		_ZN40_INTERNAL_d21c73b0_4_k_cu_84c025f6_224744cuda3std6ranges3__45__cpo4swapE,(.L_10 - _ZN40_INTERNAL_d21c73b0_4_k_cu_84c025f6_224744cuda3std6ranges3__45__cpo4swapE)
_ZN40_INTERNAL_d21c73b0_4_k_cu_84c025f6_224744cuda3std6ranges3__45__cpo4swapE:
	.zero		1
.L_10:


//--------------------- .nv.constant0._ZN7cutlass13device_kernelINS_4gemm6kernel13GemmUniversalIN4cute5tupleIJiiiiEEENS1_10collective13CollectiveMmaINS1_35MainloopSm100TmaUmmaWarpSpecializedILi4ELi2ELi4ENS5_IJNS4_1CILi1EEESB_SB_EEEEENS5_IJNSA_ILi128EEENSA_ILi64EEESF_EEEfNS5_IJlSB_lEEEfSH_NS4_8TiledMMAINS4_8MMA_AtomIJNS4_17SM100_MMA_TF32_SSINS_10tfloat32_tESL_fLi128ELi64ELNS4_4UMMA5MajorE0ELSN_0ELNSM_7ScaleInE0ELSO_0EEEEEENS4_6LayoutISC_NS5_IJNSA_ILi0EEESS_SS_EEEEENS5_IJNS4_10UnderscoreESV_SV_EEEEENS4_13SM90_TMA_LOADENS4_14ComposedLayoutINS4_7SwizzleILi3ELi4ELi3EEENS4_18smem_ptr_flag_bitsILi32EEENSR_INS5_IJNSA_ILi8EEENSA_ILi32EEEEEENS5_IJS15_SB_EEEEEEEvNS4_8identityESY_S19_vS1A_EENS_8epilogue10collective18CollectiveEpilogueINS1C_23Sm100TmaWarpSpecializedILi4ELi2ELi16ELb1ELb0EEEJSG_NS5_IJNSR_ISE_SB_EENSR_INSA_ILi16EEESB_EEEEEfSH_fSH_NS1C_6fusion15FusionCallbacksIS1G_NS1L_17LinearCombinationIffffLNS_15FloatRoundStyleE2EEESG_S1K_JEEENS4_5SM1004TMEM4LOAD26SM100_TMEM_LOAD_32dp32b16xESY_NSZ_INS10_ILi2ELi4ELi3EEES13_NSR_INS5_IJS14_S1I_EEENS5_IJS1I_SB_EEEEEEENS4_39AutoVectorizingCopyWithAssumedAlignmentILi128EEENS4_14SM90_TMA_STOREES1Z_S21_S21_EEEvvEEEEvNT_6ParamsE --------------------------
	.section	.nv.constant0._ZN7cutlass13device_kernelINS_4gemm6kernel13GemmUniversalIN4cute5tupleIJiiiiEEENS1_10collective13CollectiveMmaINS1_35MainloopSm100TmaUmmaWarpSpecializedILi4ELi2ELi4ENS5_IJNS4_1CILi1EEESB_SB_EEEEENS5_IJNSA_ILi128EEENSA_ILi64EEESF_EEEfNS5_IJlSB_lEEEfSH_NS4_8TiledMMAINS4_8MMA_AtomIJNS4_17SM100_MMA_TF32_SSINS_10tfloat32_tESL_fLi128ELi64ELNS4_4UMMA5MajorE0ELSN_0ELNSM_7ScaleInE0ELSO_0EEEEEENS4_6LayoutISC_NS5_IJNSA_ILi0EEESS_SS_EEEEENS5_IJNS4_10UnderscoreESV_SV_EEEEENS4_13SM90_TMA_LOADENS4_14ComposedLayoutINS4_7SwizzleILi3ELi4ELi3EEENS4_18smem_ptr_flag_bitsILi32EEENSR_INS5_IJNSA_ILi8EEENSA_ILi32EEEEEENS5_IJS15_SB_EEEEEEEvNS4_8identityESY_S19_vS1A_EENS_8epilogue10collective18CollectiveEpilogueINS1C_23Sm100TmaWarpSpecializedILi4ELi2ELi16ELb1ELb0EEEJSG_NS5_IJNSR_ISE_SB_EENSR_INSA_ILi16EEESB_EEEEEfSH_fSH_NS1C_6fusion15FusionCallbacksIS1G_NS1L_17LinearCombinationIffffLNS_15FloatRoundStyleE2EEESG_S1K_JEEENS4_5SM1004TMEM4LOAD26SM100_TMEM_LOAD_32dp32b16xESY_NSZ_INS10_ILi2ELi4ELi3EEES13_NSR_INS5_IJS14_S1I_EEENS5_IJS1I_SB_EEEEEEENS4_39AutoVectorizingCopyWithAssumedAlignmentILi128EEENS4_14SM90_TMA_STOREES1Z_S21_S21_EEEvvEEEEvNT_6ParamsE,"a",@progbits
	.sectionflags	@""
	.align	4
.nv.constant0._ZN7cutlass13device_kernelINS_4gemm6kernel13GemmUniversalIN4cute5tupleIJiiiiEEENS1_10collective13CollectiveMmaINS1_35MainloopSm100TmaUmmaWarpSpecializedILi4ELi2ELi4ENS5_IJNS4_1CILi1EEESB_SB_EEEEENS5_IJNSA_ILi128EEENSA_ILi64EEESF_EEEfNS5_IJlSB_lEEEfSH_NS4_8TiledMMAINS4_8MMA_AtomIJNS4_17SM100_MMA_TF32_SSINS_10tfloat32_tESL_fLi128ELi64ELNS4_4UMMA5MajorE0ELSN_0ELNSM_7ScaleInE0ELSO_0EEEEEENS4_6LayoutISC_NS5_IJNSA_ILi0EEESS_SS_EEEEENS5_IJNS4_10UnderscoreESV_SV_EEEEENS4_13SM90_TMA_LOADENS4_14ComposedLayoutINS4_7SwizzleILi3ELi4ELi3EEENS4_18smem_ptr_flag_bitsILi32EEENSR_INS5_IJNSA_ILi8EEENSA_ILi32EEEEEENS5_IJS15_SB_EEEEEEEvNS4_8identityESY_S19_vS1A_EENS_8epilogue10collective18CollectiveEpilogueINS1C_23Sm100TmaWarpSpecializedILi4ELi2ELi16ELb1ELb0EEEJSG_NS5_IJNSR_ISE_SB_EENSR_INSA_ILi16EEESB_EEEEEfSH_fSH_NS1C_6fusion15FusionCallbacksIS1G_NS1L_17LinearCombinationIffffLNS_15FloatRoundStyleE2EEESG_S1K_JEEENS4_5SM1004TMEM4LOAD26SM100_TMEM_LOAD_32dp32b16xESY_NSZ_INS10_ILi2ELi4ELi3EEES13_NSR_INS5_IJS14_S1I_EEENS5_IJS1I_SB_EEEEEEENS4_39AutoVectorizingCopyWithAssumedAlignmentILi128EEENS4_14SM90_TMA_STOREES1Z_S21_S21_EEEvvEEEEvNT_6ParamsE:
	.zero		2944


//--------------------- SYMBOLS --------------------------

	.type		.nv.reservedSmem.offset0,@object
	.size		.nv.reservedSmem.offset0,0x4
	.type		.nv.reservedSmem.cap,@object
	.size		.nv.reservedSmem.cap,0x4
	.type		__assertfail,@function
